	.target	sm_100a

	.elftype	@"ET_EXEC"


//--------------------- .note.nv.tkinfo           --------------------------
	.section	.note.nv.tkinfo,"",@"SHT_NOTE"
	.sectionflags	@"SHF_NOTE_NV_TKINFO"
	.tkinfo
        /*0018*/ 	.word	0x00000002
        /*0030*/ 	.string	""
        /*0030*/ 	.string	"ptxas"
        /*0030*/ 	.string	"Cuda compilation tools, release 13.0, V13.0.88"
        /*0030*/ 	.string	"Build cuda_13.0.r13.0/compiler.36424714_0"
        /*0030*/ 	.string	"-arch sm_100a -m 64 "



//--------------------- .note.nv.cuinfo           --------------------------
	.section	.note.nv.cuinfo,"",@"SHT_NOTE"
	.sectionflags	@"SHF_NOTE_NV_CUINFO"
        /*0018*/ 	.short	0x0002
        /*001a*/ 	.short	0x0064
        /*001c*/ 	.short	0x0082
	.zero		2


//--------------------- .nv.info                  --------------------------
	.section	.nv.info,"",@"SHT_CUDA_INFO"
	.align	4


	//----- nvinfo : EIATTR_REGCOUNT
	.align		4
        /*0000*/ 	.byte	0x04, 0x2f
        /*0002*/ 	.short	(.L_19 - .L_18)
	.align		4
.L_18:
        /*0004*/ 	.word	index@(_ZN7cutlass13device_kernelINS_4conv6kernel13ConvUniversalINS1_16ConvProblemShapeILNS1_8OperatorE2ELi3EEENS1_10collective14CollectiveConvINS1_47MainloopSm100TmaUmmaWarpSpecializedImplicitGemmILS5_2ELi8ELi3ELi1ELi2EN4cute5tupleIJNSA_1CILi2EEENSC_ILi1EEESE_EEEEENSB_IJNSC_ILi64EEENSB_IJNSC_ILi128EEEEEENSB_IJSH_EEEEEENS_10bfloat16_tESM_NSA_8TiledMMAINSA_8MMA_AtomIJNSA_20SM100_MMA_F16BF16_SSISM_SM_fLi64ELi128ELNSA_4UMMA5MajorE1ELSR_1ELNSQ_7ScaleInE0ELSS_0EEEEEENSA_6LayoutINSB_IJSE_SE_SE_EEENSB_IJNSC_ILi0EEESX_SX_EEEEENSB_IJNSA_10UnderscoreES10_S10_EEEEENS7_6detail27Sm100ImplicitGemmTileTraitsINSA_13SM90_TMA_LOADENSA_14ComposedLayoutINSA_7SwizzleILi3ELi4ELi3EEENSA_18smem_ptr_flag_bitsILi16EEENSV_INSB_IJSH_NSC_ILi8EEEEEENSB_IJSE_SH_EEEEEEEvEENS14_INSA_30SM90_TMA_LOAD_IM2COL_MULTICASTES1F_vEEEENS_8epilogue10collective18CollectiveEpilogueINS1K_23Sm100TmaWarpSpecializedILi4ELi2ELi16ELb1ELb0EEEJSL_NSB_IJNSV_ISH_SE_EENSV_INSC_ILi32EEESE_EEEEESM_NSB_IJlNSB_IJSE_lllEEESX_EEESM_S1U_NS1K_6fusion15FusionCallbacksIS1O_NS1V_17LinearCombinationISM_fSM_fLNS_15FloatRoundStyleE2EEESL_S1S_JEEENSA_5SM1004TMEM4LOAD26SM100_TMEM_LOAD_16dp256b4xES15_NS16_INS17_ILi2ELi4ELi3EEES1A_NSV_INSB_IJS1B_S1Q_EEENSB_IJS1Q_SE_EEEEEEENSA_17SM75_U32x4_LDSM_NENSA_14SM90_TMA_STOREES29_NSA_17SM90_U32x4_STSM_NENSA_39AutoVectorizingCopyWithAssumedAlignmentILi128EEEEEEvvEEEEvNT_6ParamsE)
        /*0008*/ 	.word	0x00000060


	//----- nvinfo : EIATTR_FRAME_SIZE
	.align		4
.L_19:
        /*000c*/ 	.byte	0x04, 0x11
        /*000e*/ 	.short	(.L_21 - .L_20)
	.align		4
.L_20:
        /*0010*/ 	.word	index@($__internal_2_$__cuda_sm10x_tcgen05_guardrail_trap_unallocated_columns_being_dealloced)
        /*0014*/ 	.word	0x00000008


	//----- nvinfo : EIATTR_FRAME_SIZE
	.align		4
.L_21:
        /*0018*/ 	.byte	0x04, 0x11
        /*001a*/ 	.short	(.L_23 - .L_22)
	.align		4
.L_22:
        /*001c*/ 	.word	index@($__internal_1_$__cuda_sm10x_tcgen05_guardrail_trap_phase_invalid_during_alloc)
        /*0020*/ 	.word	0x00000008


	//----- nvinfo : EIATTR_FRAME_SIZE
	.align		4
.L_23:
        /*0024*/ 	.byte	0x04, 0x11
        /*0026*/ 	.short	(.L_25 - .L_24)
	.align		4
.L_24:
        /*0028*/ 	.word	index@($__internal_0_$__cuda_sm10x_tcgen05_guardrail_trap_col_being_dealloced_not_returned_by_alloc)
        /*002c*/ 	.word	0x00000008


	//----- nvinfo : EIATTR_FRAME_SIZE
	.align		4
.L_25:
        /*0030*/ 	.byte	0x04, 0x11
        /*0032*/ 	.short	(.L_27 - .L_26)
	.align		4
.L_26:
        /*0034*/ 	.word	index@(_ZN7cutlass13device_kernelINS_4conv6kernel13ConvUniversalINS1_16ConvProblemShapeILNS1_8OperatorE2ELi3EEENS1_10collective14CollectiveConvINS1_47MainloopSm100TmaUmmaWarpSpecializedImplicitGemmILS5_2ELi8ELi3ELi1ELi2EN4cute5tupleIJNSA_1CILi2EEENSC_ILi1EEESE_EEEEENSB_IJNSC_ILi64EEENSB_IJNSC_ILi128EEEEEENSB_IJSH_EEEEEENS_10bfloat16_tESM_NSA_8TiledMMAINSA_8MMA_AtomIJNSA_20SM100_MMA_F16BF16_SSISM_SM_fLi64ELi128ELNSA_4UMMA5MajorE1ELSR_1ELNSQ_7ScaleInE0ELSS_0EEEEEENSA_6LayoutINSB_IJSE_SE_SE_EEENSB_IJNSC_ILi0EEESX_SX_EEEEENSB_IJNSA_10UnderscoreES10_S10_EEEEENS7_6detail27Sm100ImplicitGemmTileTraitsINSA_13SM90_TMA_LOADENSA_14ComposedLayoutINSA_7SwizzleILi3ELi4ELi3EEENSA_18smem_ptr_flag_bitsILi16EEENSV_INSB_IJSH_NSC_ILi8EEEEEENSB_IJSE_SH_EEEEEEEvEENS14_INSA_30SM90_TMA_LOAD_IM2COL_MULTICASTES1F_vEEEENS_8epilogue10collective18CollectiveEpilogueINS1K_23Sm100TmaWarpSpecializedILi4ELi2ELi16ELb1ELb0EEEJSL_NSB_IJNSV_ISH_SE_EENSV_INSC_ILi32EEESE_EEEEESM_NSB_IJlNSB_IJSE_lllEEESX_EEESM_S1U_NS1K_6fusion15FusionCallbacksIS1O_NS1V_17LinearCombinationISM_fSM_fLNS_15FloatRoundStyleE2EEESL_S1S_JEEENSA_5SM1004TMEM4LOAD26SM100_TMEM_LOAD_16dp256b4xES15_NS16_INS17_ILi2ELi4ELi3EEES1A_NSV_INSB_IJS1B_S1Q_EEENSB_IJS1Q_SE_EEEEEEENSA_17SM75_U32x4_LDSM_NENSA_14SM90_TMA_STOREES29_NSA_17SM90_U32x4_STSM_NENSA_39AutoVectorizingCopyWithAssumedAlignmentILi128EEEEEEvvEEEEvNT_6ParamsE)
        /*0038*/ 	.word	0x00000008


	//----- nvinfo : EIATTR_MIN_STACK_SIZE
	.align		4
.L_27:
        /*003c*/ 	.byte	0x04, 0x12
        /*003e*/ 	.short	(.L_29 - .L_28)
	.align		4
.L_28:
        /*0040*/ 	.word	index@(_ZN7cutlass13device_kernelINS_4conv6kernel13ConvUniversalINS1_16ConvProblemShapeILNS1_8OperatorE2ELi3EEENS1_10collective14CollectiveConvINS1_47MainloopSm100TmaUmmaWarpSpecializedImplicitGemmILS5_2ELi8ELi3ELi1ELi2EN4cute5tupleIJNSA_1CILi2EEENSC_ILi1EEESE_EEEEENSB_IJNSC_ILi64EEENSB_IJNSC_ILi128EEEEEENSB_IJSH_EEEEEENS_10bfloat16_tESM_NSA_8TiledMMAINSA_8MMA_AtomIJNSA_20SM100_MMA_F16BF16_SSISM_SM_fLi64ELi128ELNSA_4UMMA5MajorE1ELSR_1ELNSQ_7ScaleInE0ELSS_0EEEEEENSA_6LayoutINSB_IJSE_SE_SE_EEENSB_IJNSC_ILi0EEESX_SX_EEEEENSB_IJNSA_10UnderscoreES10_S10_EEEEENS7_6detail27Sm100ImplicitGemmTileTraitsINSA_13SM90_TMA_LOADENSA_14ComposedLayoutINSA_7SwizzleILi3ELi4ELi3EEENSA_18smem_ptr_flag_bitsILi16EEENSV_INSB_IJSH_NSC_ILi8EEEEEENSB_IJSE_SH_EEEEEEEvEENS14_INSA_30SM90_TMA_LOAD_IM2COL_MULTICASTES1F_vEEEENS_8epilogue10collective18CollectiveEpilogueINS1K_23Sm100TmaWarpSpecializedILi4ELi2ELi16ELb1ELb0EEEJSL_NSB_IJNSV_ISH_SE_EENSV_INSC_ILi32EEESE_EEEEESM_NSB_IJlNSB_IJSE_lllEEESX_EEESM_S1U_NS1K_6fusion15FusionCallbacksIS1O_NS1V_17LinearCombinationISM_fSM_fLNS_15FloatRoundStyleE2EEESL_S1S_JEEENSA_5SM1004TMEM4LOAD26SM100_TMEM_LOAD_16dp256b4xES15_NS16_INS17_ILi2ELi4ELi3EEES1A_NSV_INSB_IJS1B_S1Q_EEENSB_IJS1Q_SE_EEEEEEENSA_17SM75_U32x4_LDSM_NENSA_14SM90_TMA_STOREES29_NSA_17SM90_U32x4_STSM_NENSA_39AutoVectorizingCopyWithAssumedAlignmentILi128EEEEEEvvEEEEvNT_6ParamsE)
        /*0044*/ 	.word	0x00000008
.L_29:


//--------------------- .nv.compat                --------------------------
	.section	.nv.compat,"",@"SHT_CUDA_COMPAT_INFO"
	.align	4
        /*0000*/ 	.byte	0x02, 0x09, 0x01, 0x00, 0x02, 0x02, 0x02, 0x00, 0x02, 0x05, 0x05, 0x00, 0x03, 0x07, 0x01, 0x01
        /*0010*/ 	.byte	0x02, 0x03, 0x01, 0x00, 0x02, 0x06, 0x01, 0x00, 0x04, 0x0b, 0x08, 0x00, 0x09, 0x00, 0x00, 0x00
        /*0020*/ 	.byte	0x00, 0x00, 0x00, 0x00


//--------------------- .nv.info._ZN7cutlass13device_kernelINS_4conv6kernel13ConvUniversalINS1_16ConvProblemShapeILNS1_8OperatorE2ELi3EEENS1_10collective14CollectiveConvINS1_47MainloopSm100TmaUmmaWarpSpecializedImplicitGemmILS5_2ELi8ELi3ELi1ELi2EN4cute5tupleIJNSA_1CILi2EEENSC_ILi1EEESE_EEEEENSB_IJNSC_ILi64EEENSB_IJNSC_ILi128EEEEEENSB_IJSH_EEEEEENS_10bfloat16_tESM_NSA_8TiledMMAINSA_8MMA_AtomIJNSA_20SM100_MMA_F16BF16_SSISM_SM_fLi64ELi128ELNSA_4UMMA5MajorE1ELSR_1ELNSQ_7ScaleInE0ELSS_0EEEEEENSA_6LayoutINSB_IJSE_SE_SE_EEENSB_IJNSC_ILi0EEESX_SX_EEEEENSB_IJNSA_10UnderscoreES10_S10_EEEEENS7_6detail27Sm100ImplicitGemmTileTraitsINSA_13SM90_TMA_LOADENSA_14ComposedLayoutINSA_7SwizzleILi3ELi4ELi3EEENSA_18smem_ptr_flag_bitsILi16EEENSV_INSB_IJSH_NSC_ILi8EEEEEENSB_IJSE_SH_EEEEEEEvEENS14_INSA_30SM90_TMA_LOAD_IM2COL_MULTICASTES1F_vEEEENS_8epilogue10collective18CollectiveEpilogueINS1K_23Sm100TmaWarpSpecializedILi4ELi2ELi16ELb1ELb0EEEJSL_NSB_IJNSV_ISH_SE_EENSV_INSC_ILi32EEESE_EEEEESM_NSB_IJlNSB_IJSE_lllEEESX_EEESM_S1U_NS1K_6fusion15FusionCallbacksIS1O_NS1V_17LinearCombinationISM_fSM_fLNS_15FloatRoundStyleE2EEESL_S1S_JEEENSA_5SM1004TMEM4LOAD26SM100_TMEM_LOAD_16dp256b4xES15_NS16_INS17_ILi2ELi4ELi3EEES1A_NSV_INSB_IJS1B_S1Q_EEENSB_IJS1Q_SE_EEEEEEENSA_17SM75_U32x4_LDSM_NENSA_14SM90_TMA_STOREES29_NSA_17SM90_U32x4_STSM_NENSA_39AutoVectorizingCopyWithAssumedAlignmentILi128EEEEEEvvEEEEvNT_6ParamsE --------------------------
	.section	.nv.info._ZN7cutlass13device_kernelINS_4conv6kernel13ConvUniversalINS1_16ConvProblemShapeILNS1_8OperatorE2ELi3EEENS1_10collective14CollectiveConvINS1_47MainloopSm100TmaUmmaWarpSpecializedImplicitGemmILS5_2ELi8ELi3ELi1ELi2EN4cute5tupleIJNSA_1CILi2EEENSC_ILi1EEESE_EEEEENSB_IJNSC_ILi64EEENSB_IJNSC_ILi128EEEEEENSB_IJSH_EEEEEENS_10bfloat16_tESM_NSA_8TiledMMAINSA_8MMA_AtomIJNSA_20SM100_MMA_F16BF16_SSISM_SM_fLi64ELi128ELNSA_4UMMA5MajorE1ELSR_1ELNSQ_7ScaleInE0ELSS_0EEEEEENSA_6LayoutINSB_IJSE_SE_SE_EEENSB_IJNSC_ILi0EEESX_SX_EEEEENSB_IJNSA_10UnderscoreES10_S10_EEEEENS7_6detail27Sm100ImplicitGemmTileTraitsINSA_13SM90_TMA_LOADENSA_14ComposedLayoutINSA_7SwizzleILi3ELi4ELi3EEENSA_18smem_ptr_flag_bitsILi16EEENSV_INSB_IJSH_NSC_ILi8EEEEEENSB_IJSE_SH_EEEEEEEvEENS14_INSA_30SM90_TMA_LOAD_IM2COL_MULTICASTES1F_vEEEENS_8epilogue10collective18CollectiveEpilogueINS1K_23Sm100TmaWarpSpecializedILi4ELi2ELi16ELb1ELb0EEEJSL_NSB_IJNSV_ISH_SE_EENSV_INSC_ILi32EEESE_EEEEESM_NSB_IJlNSB_IJSE_lllEEESX_EEESM_S1U_NS1K_6fusion15FusionCallbacksIS1O_NS1V_17LinearCombinationISM_fSM_fLNS_15FloatRoundStyleE2EEESL_S1S_JEEENSA_5SM1004TMEM4LOAD26SM100_TMEM_LOAD_16dp256b4xES15_NS16_INS17_ILi2ELi4ELi3EEES1A_NSV_INSB_IJS1B_S1Q_EEENSB_IJS1Q_SE_EEEEEEENSA_17SM75_U32x4_LDSM_NENSA_14SM90_TMA_STOREES29_NSA_17SM90_U32x4_STSM_NENSA_39AutoVectorizingCopyWithAssumedAlignmentILi128EEEEEEvvEEEEvNT_6ParamsE,"",@"SHT_CUDA_INFO"
	.sectionflags	@""
	.align	4


	//----- nvinfo : EIATTR_CUDA_API_VERSION
	.align		4
        /*0000*/ 	.byte	0x04, 0x37
        /*0002*/ 	.short	(.L_31 - .L_30)
.L_30:
        /*0004*/ 	.word	0x00000082


	//----- nvinfo : EIATTR_KPARAM_INFO
	.align		4
.L_31:
        /*0008*/ 	.byte	0x04, 0x17
        /*000a*/ 	.short	(.L_33 - .L_32)
.L_32:
        /*000c*/ 	.word	0x00000000
        /*0010*/ 	.short	0x0000
        /*0012*/ 	.short	0x0000
        /*0014*/ 	.byte	0x00, 0xf0, 0x01, 0x24


	//----- nvinfo : EIATTR_AT_ENTRY_FRAGMENTS
	.align		4
.L_33:
        /*0018*/ 	.byte	0x04, 0x4f
        /*001a*/ 	.short	(.L_35 - .L_34)


	//   ....[0]....
.L_34:
        /*001c*/ 	.word	0x00000006


	//----- nvinfo : EIATTR_RESERVED_SMEM_USED
	.align		4
.L_35:
        /*0020*/ 	.byte	0x01, 0x41
	.zero		2


	//----- nvinfo : EIATTR_SPARSE_MMA_MASK
	.align		4
        /*0024*/ 	.byte	0x03, 0x50
        /*0026*/ 	.short	0x0000


	//----- nvinfo : EIATTR_TCGEN05_1CTA_USED
	.align		4
        /*0028*/ 	.byte	0x01, 0x51
	.zero		2


	//----- nvinfo : EIATTR_MAXREG_COUNT
	.align		4
        /*002c*/ 	.byte	0x03, 0x1b
        /*002e*/ 	.short	0x00ff


	//----- nvinfo : EIATTR_NUM_BARRIERS
	.align		4
        /*0030*/ 	.byte	0x02, 0x4c
        /*0032*/ 	.byte	0x07
	.zero		1


	//----- nvinfo : EIATTR_EXTERNS
	.align		4
        /*0034*/ 	.byte	0x04, 0x0f
        /*0036*/ 	.short	(.L_37 - .L_36)


	//   ....[0]....
	.align		4
.L_36:
        /*0038*/ 	.word	index@(__assertfail)


	//----- nvinfo : EIATTR_MERCURY_ISA_VERSION
	.align		4
.L_37:
        /*003c*/ 	.byte	0x03, 0x5f
        /*003e*/ 	.short	0x0101


	//----- nvinfo : EIATTR_INT_WARP_WIDE_INSTR_OFFSETS
	.align		4
        /*0040*/ 	.byte	0x04, 0x31
        /*0042*/ 	.short	(.L_39 - .L_38)


	//   ....[0]....
.L_38:
        /*0044*/ 	.word	0x00004390


	//   ....[1]....
        /*0048*/ 	.word	0x000043b0


	//   ....[2]....
        /*004c*/ 	.word	0x000043e0


	//   ....[3]....
        /*0050*/ 	.word	0x00005080


	//   ....[4]....
        /*0054*/ 	.word	0x00005330


	//   ....[5]....
        /*0058*/ 	.word	0x00005350


	//   ....[6]....
        /*005c*/ 	.word	0x00005490


	//   ....[7]....
        /*0060*/ 	.word	0x000054b0


	//   ....[8]....
        /*0064*/ 	.word	0x00005600


	//   ....[9]....
        /*0068*/ 	.word	0x00005620


	//   ....[10]....
        /*006c*/ 	.word	0x00005850


	//   ....[11]....
        /*0070*/ 	.word	0x00005860


	//   ....[12]....
        /*0074*/ 	.word	0x00006750


	//----- nvinfo : EIATTR_COOP_GROUP_MASK_REGIDS
	.align		4
.L_39:
        /*0078*/ 	.byte	0x04, 0x29
        /*007a*/ 	.short	(.L_41 - .L_40)


	//   ....[0]....
.L_40:
        /*007c*/ 	.word	0xffffffff


	//   ....[1]....
        /*0080*/ 	.word	0xffffffff


	//   ....[2]....
        /*0084*/ 	.word	0xffffffff


	//   ....[3]....
        /*0088*/ 	.word	0xffffffff


	//   ....[4]....
        /*008c*/ 	.word	0xffffffff


	//   ....[5]....
        /*0090*/ 	.word	0xffffffff


	//   ....[6]....
        /*0094*/ 	.word	0xffffffff


	//   ....[7]....
        /*0098*/ 	.word	0xffffffff


	//   ....[8]....
        /*009c*/ 	.word	0xffffffff


	//   ....[9]....
        /*00a0*/ 	.word	0xffffffff


	//   ....[10]....
        /*00a4*/ 	.word	0xffffffff


	//   ....[11]....
        /*00a8*/ 	.word	0xffffffff


	//   ....[12]....
        /*00ac*/ 	.word	0xffffffff


	//----- nvinfo : EIATTR_COOP_GROUP_INSTR_OFFSETS
	.align		4
.L_41:
        /*00b0*/ 	.byte	0x04, 0x28
        /*00b2*/ 	.short	(.L_43 - .L_42)


	//   ....[0]....
.L_42:
        /*00b4*/ 	.word	0x000000a0


	//   ....[1]....
        /*00b8*/ 	.word	0x000004e0


	//   ....[2]....
        /*00bc*/ 	.word	0x00000720


	//   ....[3]....
        /*00c0*/ 	.word	0x000008c0


	//   ....[4]....
        /*00c4*/ 	.word	0x000009c0


	//   ....[5]....
        /*00c8*/ 	.word	0x00000b10


	//   ....[6]....
        /*00cc*/ 	.word	0x00000d10


	//   ....[7]....
        /*00d0*/ 	.word	0x000029c0


	//   ....[8]....
        /*00d4*/ 	.word	0x000036d0


	//   ....[9]....
        /*00d8*/ 	.word	0x000038e0


	//   ....[10]....
        /*00dc*/ 	.word	0x00003910


	//   ....[11]....
        /*00e0*/ 	.word	0x00004270


	//   ....[12]....
        /*00e4*/ 	.word	0x000044b0


	//----- nvinfo : EIATTR_VRC_CTA_INIT_COUNT
	.align		4
.L_43:
        /*00e8*/ 	.byte	0x02, 0x4a
        /*00ea*/ 	.byte	0x80
	.zero		1


	//----- nvinfo : EIATTR_SYSCALL_OFFSETS
	.align		4
        /*00ec*/ 	.byte	0x04, 0x46
        /*00ee*/ 	.short	(.L_45 - .L_44)


	//   ....[0]....
.L_44:
        /*00f0*/ 	.word	0x000069f0


	//   ....[1]....
        /*00f4*/ 	.word	0x00006ae0


	//   ....[2]....
        /*00f8*/ 	.word	0x000071b0


	//   ....[3]....
        /*00fc*/ 	.word	0x00007a70


	//   ....[4]....
        /*0100*/ 	.word	0x000082d0


	//   ....[5]....
        /*0104*/ 	.word	0x00008b10


	//----- nvinfo : EIATTR_MBARRIER_INSTR_OFFSETS
	.align		4
.L_45:
        /*0108*/ 	.byte	0x04, 0x39
        /*010a*/ 	.short	(.L_47 - .L_46)


	//   ....[0]....
.L_46:
        /*010c*/ 	.word	0x00000600
        /*0110*/ 	.word	0x000000ff
        /*0114*/ 	.word	0x00000000
        /*0118*/ 	.short	0x0100
        /*011a*/ 	.byte	0x07
	.zero		1


	//   ....[1]....
        /*011c*/ 	.word	0x00000610
        /*0120*/ 	.word	0x000000ff
        /*0124*/ 	.word	0x00000040
        /*0128*/ 	.short	0x0100
        /*012a*/ 	.byte	0x07
	.zero		1


	//   ....[2]....
        /*012c*/ 	.word	0x00000620
        /*0130*/ 	.word	0x000000ff
        /*0134*/ 	.word	0x00000008
        /*0138*/ 	.short	0x0100
        /*013a*/ 	.byte	0x07
	.zero		1


	//   ....[3]....
        /*013c*/ 	.word	0x00000630
        /*0140*/ 	.word	0x000000ff
        /*0144*/ 	.word	0x00000048
        /*0148*/ 	.short	0x0100
        /*014a*/ 	.byte	0x07
	.zero		1


	//   ....[4]....
        /*014c*/ 	.word	0x00000640
        /*0150*/ 	.word	0x000000ff
        /*0154*/ 	.word	0x00000010
        /*0158*/ 	.short	0x0100
        /*015a*/ 	.byte	0x07
	.zero		1


	//   ....[5]....
        /*015c*/ 	.word	0x00000650
        /*0160*/ 	.word	0x000000ff
        /*0164*/ 	.word	0x00000050
        /*0168*/ 	.short	0x0100
        /*016a*/ 	.byte	0x07
	.zero		1


	//   ....[6]....
        /*016c*/ 	.word	0x00000660
        /*0170*/ 	.word	0x000000ff
        /*0174*/ 	.word	0x00000018
        /*0178*/ 	.short	0x0100
        /*017a*/ 	.byte	0x07
	.zero		1


	//   ....[7]....
        /*017c*/ 	.word	0x00000670
        /*0180*/ 	.word	0x000000ff
        /*0184*/ 	.word	0x00000058
        /*0188*/ 	.short	0x0100
        /*018a*/ 	.byte	0x07
	.zero		1


	//   ....[8]....
        /*018c*/ 	.word	0x00000680
        /*0190*/ 	.word	0x000000ff
        /*0194*/ 	.word	0x00000020
        /*0198*/ 	.short	0x0100
        /*019a*/ 	.byte	0x07
	.zero		1


	//   ....[9]....
        /*019c*/ 	.word	0x00000690
        /*01a0*/ 	.word	0x000000ff
        /*01a4*/ 	.word	0x00000060
        /*01a8*/ 	.short	0x0100
        /*01aa*/ 	.byte	0x07
	.zero		1


	//   ....[10]....
        /*01ac*/ 	.word	0x000006a0
        /*01b0*/ 	.word	0x000000ff
        /*01b4*/ 	.word	0x00000028
        /*01b8*/ 	.short	0x0100
        /*01ba*/ 	.byte	0x07
	.zero		1


	//   ....[11]....
        /*01bc*/ 	.word	0x000006b0
        /*01c0*/ 	.word	0x000000ff
        /*01c4*/ 	.word	0x00000068
        /*01c8*/ 	.short	0x0100
        /*01ca*/ 	.byte	0x07
	.zero		1


	//   ....[12]....
        /*01cc*/ 	.word	0x000006c0
        /*01d0*/ 	.word	0x000000ff
        /*01d4*/ 	.word	0x00000030
        /*01d8*/ 	.short	0x0100
        /*01da*/ 	.byte	0x07
	.zero		1


	//   ....[13]....
        /*01dc*/ 	.word	0x000006d0
        /*01e0*/ 	.word	0x000000ff
        /*01e4*/ 	.word	0x00000070
        /*01e8*/ 	.short	0x0100
        /*01ea*/ 	.byte	0x07
	.zero		1


	//   ....[14]....
        /*01ec*/ 	.word	0x000006e0
        /*01f0*/ 	.word	0x000000ff
        /*01f4*/ 	.word	0x00000038
        /*01f8*/ 	.short	0x0100
        /*01fa*/ 	.byte	0x07
	.zero		1


	//   ....[15]....
        /*01fc*/ 	.word	0x000006f0
        /*0200*/ 	.word	0x000000ff
        /*0204*/ 	.word	0x00000078
        /*0208*/ 	.short	0x0100
        /*020a*/ 	.byte	0x07
	.zero		1


	//   ....[16]....
        /*020c*/ 	.word	0x00000830
        /*0210*/ 	.word	0x000000ff
        /*0214*/ 	.word	0x00000080
        /*0218*/ 	.short	0x0100
        /*021a*/ 	.byte	0x07
	.zero		1


	//   ....[17]....
        /*021c*/ 	.word	0x00000840
        /*0220*/ 	.word	0x000000ff
        /*0224*/ 	.word	0x000000a0
        /*0228*/ 	.short	0x0100
        /*022a*/ 	.byte	0x07
	.zero		1


	//   ....[18]....
        /*022c*/ 	.word	0x00000850
        /*0230*/ 	.word	0x000000ff
        /*0234*/ 	.word	0x00000088
        /*0238*/ 	.short	0x0100
        /*023a*/ 	.byte	0x07
	.zero		1


	//   ....[19]....
        /*023c*/ 	.word	0x00000860
        /*0240*/ 	.word	0x000000ff
        /*0244*/ 	.word	0x000000a8
        /*0248*/ 	.short	0x0100
        /*024a*/ 	.byte	0x07
	.zero		1


	//   ....[20]....
        /*024c*/ 	.word	0x00000870
        /*0250*/ 	.word	0x000000ff
        /*0254*/ 	.word	0x00000090
        /*0258*/ 	.short	0x0100
        /*025a*/ 	.byte	0x07
	.zero		1


	//   ....[21]....
        /*025c*/ 	.word	0x00000880
        /*0260*/ 	.word	0x000000ff
        /*0264*/ 	.word	0x000000b0
        /*0268*/ 	.short	0x0100
        /*026a*/ 	.byte	0x07
	.zero		1


	//   ....[22]....
        /*026c*/ 	.word	0x00000890
        /*0270*/ 	.word	0x000000ff
        /*0274*/ 	.word	0x00000098
        /*0278*/ 	.short	0x0100
        /*027a*/ 	.byte	0x07
	.zero		1


	//   ....[23]....
        /*027c*/ 	.word	0x000008a0
        /*0280*/ 	.word	0x000000ff
        /*0284*/ 	.word	0x000000b8
        /*0288*/ 	.short	0x0100
        /*028a*/ 	.byte	0x07
	.zero		1


	//   ....[24]....
        /*028c*/ 	.word	0x00000990
        /*0290*/ 	.word	0x000000ff
        /*0294*/ 	.word	0x000000c0
        /*0298*/ 	.short	0x0100
        /*029a*/ 	.byte	0x06
	.zero		1


	//   ....[25]....
        /*029c*/ 	.word	0x000009a0
        /*02a0*/ 	.word	0x000000ff
        /*02a4*/ 	.word	0x000000c8
        /*02a8*/ 	.short	0x0100
        /*02aa*/ 	.byte	0x06
	.zero		1


	//   ....[26]....
        /*02ac*/ 	.word	0x00000ae0
        /*02b0*/ 	.word	0x000000ff
        /*02b4*/ 	.word	0x000000d0
        /*02b8*/ 	.short	0x0100
        /*02ba*/ 	.byte	0x06
	.zero		1


	//   ....[27]....
        /*02bc*/ 	.word	0x00000af0
        /*02c0*/ 	.word	0x000000ff
        /*02c4*/ 	.word	0x000000d8
        /*02c8*/ 	.short	0x0100
        /*02ca*/ 	.byte	0x06
	.zero		1


	//   ....[28]....
        /*02cc*/ 	.word	0x00000c20
        /*02d0*/ 	.word	0x000000ff
        /*02d4*/ 	.word	0x000000e0
        /*02d8*/ 	.short	0x0100
        /*02da*/ 	.byte	0x07
	.zero		1


	//   ....[29]....
        /*02dc*/ 	.word	0x00000c30
        /*02e0*/ 	.word	0x000000ff
        /*02e4*/ 	.word	0x000000f0
        /*02e8*/ 	.short	0x0100
        /*02ea*/ 	.byte	0x07
	.zero		1


	//   ....[30]....
        /*02ec*/ 	.word	0x00000c40
        /*02f0*/ 	.word	0x000000ff
        /*02f4*/ 	.word	0x000000e8
        /*02f8*/ 	.short	0x0100
        /*02fa*/ 	.byte	0x07
	.zero		1


	//   ....[31]....
        /*02fc*/ 	.word	0x00000c50
        /*0300*/ 	.word	0x000000ff
        /*0304*/ 	.word	0x000000f8
        /*0308*/ 	.short	0x0100
        /*030a*/ 	.byte	0x07
	.zero		1


	//   ....[32]....
        /*030c*/ 	.word	0x00001a50
        /*0310*/ 	.word	0x000000ff
        /*0314*/ 	.word	0x00000040
        /*0318*/ 	.short	0x010a
        /*031a*/ 	.byte	0x04
	.zero		1


	//   ....[33]....
        /*031c*/ 	.word	0x00001de0
        /*0320*/ 	.word	0x000000ff
        /*0324*/ 	.word	0x00000040
        /*0328*/ 	.short	0x010a
        /*032a*/ 	.byte	0x2d
	.zero		1


	//   ....[34]....
        /*032c*/ 	.word	0x00001f80
        /*0330*/ 	.word	0x000000ff
        /*0334*/ 	.word	0x00000040
        /*0338*/ 	.short	0x010a
        /*033a*/ 	.byte	0x08
	.zero		1


	//   ....[35]....
        /*033c*/ 	.word	0x000022e0
        /*0340*/ 	.word	0x000000ff
        /*0344*/ 	.word	0x000000c8
        /*0348*/ 	.short	0x0101
        /*034a*/ 	.byte	0x35
	.zero		1


	//   ....[36]....
        /*034c*/ 	.word	0x00002300
        /*0350*/ 	.word	0x000000ff
        /*0354*/ 	.word	0x00000040
        /*0358*/ 	.short	0x010a
        /*035a*/ 	.byte	0x04
	.zero		1


	//   ....[37]....
        /*035c*/ 	.word	0x000024c0
        /*0360*/ 	.word	0x000000ff
        /*0364*/ 	.word	0x00000040
        /*0368*/ 	.short	0x010a
        /*036a*/ 	.byte	0x31
	.zero		1


	//   ....[38]....
        /*036c*/ 	.word	0x00002660
        /*0370*/ 	.word	0x000000ff
        /*0374*/ 	.word	0x00000040
        /*0378*/ 	.short	0x010a
        /*037a*/ 	.byte	0x08
	.zero		1


	//   ....[39]....
        /*037c*/ 	.word	0x000029d0
        /*0380*/ 	.word	0x000000ff
        /*0384*/ 	.word	0x000000d0
        /*0388*/ 	.short	0x010a
        /*038a*/ 	.byte	0x35
	.zero		1


	//   ....[40]....
        /*038c*/ 	.word	0x00002a90
        /*0390*/ 	.word	0x000000ff
        /*0394*/ 	.word	0x00000000
        /*0398*/ 	.short	0x0101
        /*039a*/ 	.byte	0x04
	.zero		1


	//   ....[41]....
        /*039c*/ 	.word	0x00002f70
        /*03a0*/ 	.word	0x000000ff
        /*03a4*/ 	.word	0x00000000
        /*03a8*/ 	.short	0x010a
        /*03aa*/ 	.byte	0x04
	.zero		1


	//   ....[42]....
        /*03ac*/ 	.word	0x00003000
        /*03b0*/ 	.word	0x000000ff
        /*03b4*/ 	.word	0x00000000
        /*03b8*/ 	.short	0x010a
        /*03ba*/ 	.byte	0x04
	.zero		1


	//   ....[43]....
        /*03bc*/ 	.word	0x00003090
        /*03c0*/ 	.word	0x000000ff
        /*03c4*/ 	.word	0x00000000
        /*03c8*/ 	.short	0x010a
        /*03ca*/ 	.byte	0x04
	.zero		1


	//   ....[44]....
        /*03cc*/ 	.word	0x00003120
        /*03d0*/ 	.word	0x000000ff
        /*03d4*/ 	.word	0x00000000
        /*03d8*/ 	.short	0x010a
        /*03da*/ 	.byte	0x04
	.zero		1


	//   ....[45]....
        /*03dc*/ 	.word	0x000031b0
        /*03e0*/ 	.word	0x000000ff
        /*03e4*/ 	.word	0x00000000
        /*03e8*/ 	.short	0x010a
        /*03ea*/ 	.byte	0x04
	.zero		1


	//   ....[46]....
        /*03ec*/ 	.word	0x00003240
        /*03f0*/ 	.word	0x000000ff
        /*03f4*/ 	.word	0x00000000
        /*03f8*/ 	.short	0x010a
        /*03fa*/ 	.byte	0x04
	.zero		1


	//   ....[47]....
        /*03fc*/ 	.word	0x000032d0
        /*0400*/ 	.word	0x000000ff
        /*0404*/ 	.word	0x00000000
        /*0408*/ 	.short	0x010a
        /*040a*/ 	.byte	0x04
	.zero		1


	//   ....[48]....
        /*040c*/ 	.word	0x00003370
        /*0410*/ 	.word	0x00000000
        /*0414*/ 	.word	0x00000000
        /*0418*/ 	.short	0x010a
        /*041a*/ 	.byte	0xff
	.zero		1


	//   ....[49]....
        /*041c*/ 	.word	0x000034a0
        /*0420*/ 	.word	0x000000ff
        /*0424*/ 	.word	0x000000d8
        /*0428*/ 	.short	0x010a
        /*042a*/ 	.byte	0x31
	.zero		1


	//   ....[50]....
        /*042c*/ 	.word	0x00003540
        /*0430*/ 	.word	0x000000ff
        /*0434*/ 	.word	0x000000d0
        /*0438*/ 	.short	0x010a
        /*043a*/ 	.byte	0x31
	.zero		1


	//   ....[51]....
        /*043c*/ 	.word	0x000035e0
        /*0440*/ 	.word	0x000000ff
        /*0444*/ 	.word	0x00000000
        /*0448*/ 	.short	0x0101
        /*044a*/ 	.byte	0x06
	.zero		1


	//   ....[52]....
        /*044c*/ 	.word	0x00003620
        /*0450*/ 	.word	0x000000ff
        /*0454*/ 	.word	0x000000d8
        /*0458*/ 	.short	0x0106
        /*045a*/ 	.byte	0x31
	.zero		1


	//   ....[53]....
        /*045c*/ 	.word	0x00003660
        /*0460*/ 	.word	0x00000000
        /*0464*/ 	.word	0x000000d8
        /*0468*/ 	.short	0x010a
        /*046a*/ 	.byte	0xff
	.zero		1


	//   ....[54]....
        /*046c*/ 	.word	0x00003bc0
        /*0470*/ 	.word	0x000000ff
        /*0474*/ 	.word	0x000000d0
        /*0478*/ 	.short	0x010a
        /*047a*/ 	.byte	0x07
	.zero		1


	//   ....[55]....
        /*047c*/ 	.word	0x00003c70
        /*0480*/ 	.word	0x000000ff
        /*0484*/ 	.word	0x00000000
        /*0488*/ 	.short	0x0101
        /*048a*/ 	.byte	0x05
	.zero		1


	//   ....[56]....
        /*048c*/ 	.word	0x00003c80
        /*0490*/ 	.word	0x000000ff
        /*0494*/ 	.word	0x000000f0
        /*0498*/ 	.short	0x010a
        /*049a*/ 	.byte	0x09
	.zero		1


	//   ....[57]....
        /*049c*/ 	.word	0x00003d00
        /*04a0*/ 	.word	0x000000ff
        /*04a4*/ 	.word	0x00000000
        /*04a8*/ 	.short	0x010a
        /*04aa*/ 	.byte	0x04
	.zero		1


	//   ....[58]....
        /*04ac*/ 	.word	0x00003da0
        /*04b0*/ 	.word	0x000000ff
        /*04b4*/ 	.word	0x00000000
        /*04b8*/ 	.short	0x010a
        /*04ba*/ 	.byte	0x08
	.zero		1


	//   ....[59]....
        /*04bc*/ 	.word	0x00003ed0
        /*04c0*/ 	.word	0x000000ff
        /*04c4*/ 	.word	0x00000000
        /*04c8*/ 	.short	0x010a
        /*04ca*/ 	.byte	0x04
	.zero		1


	//   ....[60]....
        /*04cc*/ 	.word	0x000041c0
        /*04d0*/ 	.word	0x000000ff
        /*04d4*/ 	.word	0x00000000
        /*04d8*/ 	.short	0x010a
        /*04da*/ 	.byte	0x05
	.zero		1


	//   ....[61]....
        /*04dc*/ 	.word	0x00004250
        /*04e0*/ 	.word	0x000000ff
        /*04e4*/ 	.word	0x00000000
        /*04e8*/ 	.short	0x010a
        /*04ea*/ 	.byte	0x06
	.zero		1


	//   ....[62]....
        /*04ec*/ 	.word	0x000047e0
        /*04f0*/ 	.word	0x000000ff
        /*04f4*/ 	.word	0x000000d0
        /*04f8*/ 	.short	0x010a
        /*04fa*/ 	.byte	0x11
	.zero		1


	//   ....[63]....
        /*04fc*/ 	.word	0x00004c50
        /*0500*/ 	.word	0x000000ff
        /*0504*/ 	.word	0x00000000
        /*0508*/ 	.short	0x0101
        /*050a*/ 	.byte	0x10
	.zero		1


	//   ....[64]....
        /*050c*/ 	.word	0x00004f80
        /*0510*/ 	.word	0x000000ff
        /*0514*/ 	.word	0x000000c8
        /*0518*/ 	.short	0x010a
        /*051a*/ 	.byte	0x11
	.zero		1


	//   ....[65]....
        /*051c*/ 	.word	0x000052b0
        /*0520*/ 	.word	0x000000ff
        /*0524*/ 	.word	0x000000a0
        /*0528*/ 	.short	0x010a
        /*052a*/ 	.byte	0x11
	.zero		1


	//   ....[66]....
        /*052c*/ 	.word	0x00005430
        /*0530*/ 	.word	0x000000ff
        /*0534*/ 	.word	0x00000080
        /*0538*/ 	.short	0x010b
        /*053a*/ 	.byte	0x11
	.zero		1


	//   ....[67]....
        /*053c*/ 	.word	0x00005440
        /*0540*/ 	.word	0x000000ff
        /*0544*/ 	.word	0x00000000
        /*0548*/ 	.short	0x0101
        /*054a*/ 	.byte	0x18
	.zero		1


	//   ....[68]....
        /*054c*/ 	.word	0x00005460
        /*0550*/ 	.word	0x000000ff
        /*0554*/ 	.word	0x000000a8
        /*0558*/ 	.short	0x010a
        /*055a*/ 	.byte	0x11
	.zero		1


	//   ....[69]....
        /*055c*/ 	.word	0x000055a0
        /*0560*/ 	.word	0x000000ff
        /*0564*/ 	.word	0x00000088
        /*0568*/ 	.short	0x010b
        /*056a*/ 	.byte	0x11
	.zero		1


	//   ....[70]....
        /*056c*/ 	.word	0x000055b0
        /*0570*/ 	.word	0x000000ff
        /*0574*/ 	.word	0x00000000
        /*0578*/ 	.short	0x0101
        /*057a*/ 	.byte	0x17
	.zero		1


	//   ....[71]....
        /*057c*/ 	.word	0x000055c0
        /*0580*/ 	.word	0x000000ff
        /*0584*/ 	.word	0x000000b0
        /*0588*/ 	.short	0x010a
        /*058a*/ 	.byte	0x11
	.zero		1


	//   ....[72]....
        /*058c*/ 	.word	0x00005720
        /*0590*/ 	.word	0x000000ff
        /*0594*/ 	.word	0x00000090
        /*0598*/ 	.short	0x010b
        /*059a*/ 	.byte	0x11
	.zero		1


	//   ....[73]....
        /*059c*/ 	.word	0x00005790
        /*05a0*/ 	.word	0x000000ff
        /*05a4*/ 	.word	0x00000000
        /*05a8*/ 	.short	0x0101
        /*05aa*/ 	.byte	0x31
	.zero		1


	//   ....[74]....
        /*05ac*/ 	.word	0x000057d0
        /*05b0*/ 	.word	0x000000ff
        /*05b4*/ 	.word	0x000000b8
        /*05b8*/ 	.short	0x010a
        /*05ba*/ 	.byte	0x11
	.zero		1


	//   ....[75]....
        /*05bc*/ 	.word	0x000059a0
        /*05c0*/ 	.word	0x000000ff
        /*05c4*/ 	.word	0x00000098
        /*05c8*/ 	.short	0x010b
        /*05ca*/ 	.byte	0x11
	.zero		1


	//   ....[76]....
        /*05cc*/ 	.word	0x000059c0
        /*05d0*/ 	.word	0x000000ff
        /*05d4*/ 	.word	0x00000000
        /*05d8*/ 	.short	0x0101
        /*05da*/ 	.byte	0x16
	.zero		1


	//   ....[77]....
        /*05dc*/ 	.word	0x000059f0
        /*05e0*/ 	.word	0x000000ff
        /*05e4*/ 	.word	0x000000a0
        /*05e8*/ 	.short	0x010a
        /*05ea*/ 	.byte	0x11
	.zero		1


	//   ....[78]....
        /*05ec*/ 	.word	0x00005a10
        /*05f0*/ 	.word	0x000000ff
        /*05f4*/ 	.word	0x000000a8
        /*05f8*/ 	.short	0x010a
        /*05fa*/ 	.byte	0x11
	.zero		1


	//   ....[79]....
        /*05fc*/ 	.word	0x00005a30
        /*0600*/ 	.word	0x000000ff
        /*0604*/ 	.word	0x000000b0
        /*0608*/ 	.short	0x010a
        /*060a*/ 	.byte	0x11
	.zero		1


	//   ....[80]....
        /*060c*/ 	.word	0x00005a70
        /*0610*/ 	.word	0x00000000
        /*0614*/ 	.word	0x000000b8
        /*0618*/ 	.short	0x010a
        /*061a*/ 	.byte	0xff
	.zero		1


	//   ....[81]....
        /*061c*/ 	.word	0x00005e20
        /*0620*/ 	.word	0x000000ff
        /*0624*/ 	.word	0x000000d0
        /*0628*/ 	.short	0x010a
        /*062a*/ 	.byte	0x33
	.zero		1


	//   ....[82]....
        /*062c*/ 	.word	0x00005f10
        /*0630*/ 	.word	0x000000ff
        /*0634*/ 	.word	0x00000000
        /*0638*/ 	.short	0x0101
        /*063a*/ 	.byte	0x04
	.zero		1


	//   ....[83]....
        /*063c*/ 	.word	0x00006ef0
        /*0640*/ 	.word	0x000000ff
        /*0644*/ 	.word	0x00000080
        /*0648*/ 	.short	0x010a
        /*064a*/ 	.byte	0x33
	.zero		1


	//   ....[84]....
        /*064c*/ 	.word	0x00006f10
        /*0650*/ 	.word	0x00000054
        /*0654*/ 	.word	0x000000e0
        /*0658*/ 	.short	0x010a
        /*065a*/ 	.byte	0xff
	.zero		1


	//   ....[85]....
        /*065c*/ 	.word	0x00006fd0
        /*0660*/ 	.word	0x000000ff
        /*0664*/ 	.word	0x00000080
        /*0668*/ 	.short	0x010a
        /*066a*/ 	.byte	0x33
	.zero		1


	//   ....[86]....
        /*066c*/ 	.word	0x00007090
        /*0670*/ 	.word	0x00000054
        /*0674*/ 	.word	0x000000e0
        /*0678*/ 	.short	0x010a
        /*067a*/ 	.byte	0xff
	.zero		1


	//   ....[87]....
        /*067c*/ 	.word	0x000077e0
        /*0680*/ 	.word	0x00000000
        /*0684*/ 	.word	0x00000000
        /*0688*/ 	.short	0x0101
        /*068a*/ 	.byte	0xff
	.zero		1


	//   ....[88]....
        /*068c*/ 	.word	0x000077f0
        /*0690*/ 	.word	0x00000004
        /*0694*/ 	.word	0x00000080
        /*0698*/ 	.short	0x010a
        /*069a*/ 	.byte	0xff
	.zero		1


	//   ....[89]....
        /*069c*/ 	.word	0x000078a0
        /*06a0*/ 	.word	0x00000004
        /*06a4*/ 	.word	0x00000080
        /*06a8*/ 	.short	0x010a
        /*06aa*/ 	.byte	0xff
	.zero		1


	//   ....[90]....
        /*06ac*/ 	.word	0x00008040
        /*06b0*/ 	.word	0x0000005d
        /*06b4*/ 	.word	0x00000000
        /*06b8*/ 	.short	0x0101
        /*06ba*/ 	.byte	0xff
	.zero		1


	//   ....[91]....
        /*06bc*/ 	.word	0x00008060
        /*06c0*/ 	.word	0x00000010
        /*06c4*/ 	.word	0x00000080
        /*06c8*/ 	.short	0x010a
        /*06ca*/ 	.byte	0xff
	.zero		1


	//   ....[92]....
        /*06cc*/ 	.word	0x00008100
        /*06d0*/ 	.word	0x00000010
        /*06d4*/ 	.word	0x00000080
        /*06d8*/ 	.short	0x010a
        /*06da*/ 	.byte	0xff
	.zero		1


	//   ....[93]....
        /*06dc*/ 	.word	0x00008890
        /*06e0*/ 	.word	0x0000005d
        /*06e4*/ 	.word	0x00000000
        /*06e8*/ 	.short	0x0101
        /*06ea*/ 	.byte	0xff
	.zero		1


	//   ....[94]....
        /*06ec*/ 	.word	0x000088b0
        /*06f0*/ 	.word	0x00000011
        /*06f4*/ 	.word	0x00000080
        /*06f8*/ 	.short	0x010a
        /*06fa*/ 	.byte	0xff
	.zero		1


	//   ....[95]....
        /*06fc*/ 	.word	0x00008950
        /*0700*/ 	.word	0x00000011
        /*0704*/ 	.word	0x00000080
        /*0708*/ 	.short	0x010a
        /*070a*/ 	.byte	0xff
	.zero		1


	//   ....[96]....
        /*070c*/ 	.word	0x00008c80
        /*0710*/ 	.word	0x000000ff
        /*0714*/ 	.word	0x00000000
        /*0718*/ 	.short	0x0101
        /*071a*/ 	.byte	0x05
	.zero		1


	//   ....[97]....
        /*071c*/ 	.word	0x00009130
        /*0720*/ 	.word	0x00000003
        /*0724*/ 	.word	0x00000000
        /*0728*/ 	.short	0x0101
        /*072a*/ 	.byte	0xff
	.zero		1


	//   ....[98]....
        /*072c*/ 	.word	0x00009370
        /*0730*/ 	.word	0x000000ff
        /*0734*/ 	.word	0x00000000
        /*0738*/ 	.short	0x0101
        /*073a*/ 	.byte	0x04
	.zero		1


	//   ....[99]....
        /*073c*/ 	.word	0x000093a0
        /*0740*/ 	.word	0x00000003
        /*0744*/ 	.word	0x00000040
        /*0748*/ 	.short	0x010a
        /*074a*/ 	.byte	0xff
	.zero		1


	//   ....[100]....
        /*074c*/ 	.word	0x00009400
        /*0750*/ 	.word	0x00000004
        /*0754*/ 	.word	0x00000040
        /*0758*/ 	.short	0x010a
        /*075a*/ 	.byte	0xff
	.zero		1


	//   ....[101]....
        /*075c*/ 	.word	0x00009460
        /*0760*/ 	.word	0x00000002
        /*0764*/ 	.word	0x000000d0
        /*0768*/ 	.short	0x010a
        /*076a*/ 	.byte	0xff
	.zero		1


	//   ....[102]....
        /*076c*/ 	.word	0x000094c0
        /*0770*/ 	.word	0x00000000
        /*0774*/ 	.word	0x00000000
        /*0778*/ 	.short	0x010a
        /*077a*/ 	.byte	0xff
	.zero		1


	//   ....[103]....
        /*077c*/ 	.word	0x00009520
        /*0780*/ 	.word	0x00000000
        /*0784*/ 	.word	0x00000000
        /*0788*/ 	.short	0x010a
        /*078a*/ 	.byte	0xff
	.zero		1


	//   ....[104]....
        /*078c*/ 	.word	0x00009580
        /*0790*/ 	.word	0x00000000
        /*0794*/ 	.word	0x00000000
        /*0798*/ 	.short	0x010a
        /*079a*/ 	.byte	0xff
	.zero		1


	//   ....[105]....
        /*079c*/ 	.word	0x000095e0
        /*07a0*/ 	.word	0x00000000
        /*07a4*/ 	.word	0x00000000
        /*07a8*/ 	.short	0x010a
        /*07aa*/ 	.byte	0xff
	.zero		1


	//   ....[106]....
        /*07ac*/ 	.word	0x00009640
        /*07b0*/ 	.word	0x00000000
        /*07b4*/ 	.word	0x00000000
        /*07b8*/ 	.short	0x010a
        /*07ba*/ 	.byte	0xff
	.zero		1


	//   ....[107]....
        /*07bc*/ 	.word	0x000096a0
        /*07c0*/ 	.word	0x00000000
        /*07c4*/ 	.word	0x00000000
        /*07c8*/ 	.short	0x010a
        /*07ca*/ 	.byte	0xff
	.zero		1


	//   ....[108]....
        /*07cc*/ 	.word	0x00009700
        /*07d0*/ 	.word	0x00000000
        /*07d4*/ 	.word	0x00000000
        /*07d8*/ 	.short	0x010a
        /*07da*/ 	.byte	0xff
	.zero		1


	//   ....[109]....
        /*07dc*/ 	.word	0x00009760
        /*07e0*/ 	.word	0x00000004
        /*07e4*/ 	.word	0x000000d8
        /*07e8*/ 	.short	0x010a
        /*07ea*/ 	.byte	0xff
	.zero		1


	//   ....[110]....
        /*07ec*/ 	.word	0x000097c0
        /*07f0*/ 	.word	0x00000004
        /*07f4*/ 	.word	0x000000d0
        /*07f8*/ 	.short	0x010a
        /*07fa*/ 	.byte	0xff
	.zero		1


	//   ....[111]....
        /*07fc*/ 	.word	0x00009820
        /*0800*/ 	.word	0x00000000
        /*0804*/ 	.word	0x000000d0
        /*0808*/ 	.short	0x010a
        /*080a*/ 	.byte	0xff
	.zero		1


	//   ....[112]....
        /*080c*/ 	.word	0x00009880
        /*0810*/ 	.word	0x00000000
        /*0814*/ 	.word	0x000000f0
        /*0818*/ 	.short	0x010a
        /*081a*/ 	.byte	0xff
	.zero		1


	//   ....[113]....
        /*081c*/ 	.word	0x000098e0
        /*0820*/ 	.word	0x00000000
        /*0824*/ 	.word	0x00000000
        /*0828*/ 	.short	0x010a
        /*082a*/ 	.byte	0xff
	.zero		1


	//   ....[114]....
        /*082c*/ 	.word	0x00009940
        /*0830*/ 	.word	0x00000000
        /*0834*/ 	.word	0x00000000
        /*0838*/ 	.short	0x010a
        /*083a*/ 	.byte	0xff
	.zero		1


	//   ....[115]....
        /*083c*/ 	.word	0x000099a0
        /*0840*/ 	.word	0x00000000
        /*0844*/ 	.word	0x00000000
        /*0848*/ 	.short	0x010a
        /*084a*/ 	.byte	0xff
	.zero		1


	//   ....[116]....
        /*084c*/ 	.word	0x00009a00
        /*0850*/ 	.word	0x00000003
        /*0854*/ 	.word	0x000000d0
        /*0858*/ 	.short	0x010a
        /*085a*/ 	.byte	0xff
	.zero		1


	//   ....[117]....
        /*085c*/ 	.word	0x00009a60
        /*0860*/ 	.word	0x00000000
        /*0864*/ 	.word	0x000000c8
        /*0868*/ 	.short	0x010a
        /*086a*/ 	.byte	0xff
	.zero		1


	//   ....[118]....
        /*086c*/ 	.word	0x00009ac0
        /*0870*/ 	.word	0x00000003
        /*0874*/ 	.word	0x000000a0
        /*0878*/ 	.short	0x010a
        /*087a*/ 	.byte	0xff
	.zero		1


	//   ....[119]....
        /*087c*/ 	.word	0x00009b20
        /*0880*/ 	.word	0x00000003
        /*0884*/ 	.word	0x000000a8
        /*0888*/ 	.short	0x010a
        /*088a*/ 	.byte	0xff
	.zero		1


	//   ....[120]....
        /*088c*/ 	.word	0x00009b80
        /*0890*/ 	.word	0x00000003
        /*0894*/ 	.word	0x000000b0
        /*0898*/ 	.short	0x010a
        /*089a*/ 	.byte	0xff
	.zero		1


	//   ....[121]....
        /*089c*/ 	.word	0x00009be0
        /*08a0*/ 	.word	0x00000003
        /*08a4*/ 	.word	0x000000b8
        /*08a8*/ 	.short	0x010a
        /*08aa*/ 	.byte	0xff
	.zero		1


	//   ....[122]....
        /*08ac*/ 	.word	0x00009c40
        /*08b0*/ 	.word	0x00000000
        /*08b4*/ 	.word	0x000000a0
        /*08b8*/ 	.short	0x010a
        /*08ba*/ 	.byte	0xff
	.zero		1


	//   ....[123]....
        /*08bc*/ 	.word	0x00009ca0
        /*08c0*/ 	.word	0x00000000
        /*08c4*/ 	.word	0x000000a8
        /*08c8*/ 	.short	0x010a
        /*08ca*/ 	.byte	0xff
	.zero		1


	//   ....[124]....
        /*08cc*/ 	.word	0x00009d00
        /*08d0*/ 	.word	0x00000000
        /*08d4*/ 	.word	0x000000b0
        /*08d8*/ 	.short	0x010a
        /*08da*/ 	.byte	0xff
	.zero		1


	//   ....[125]....
        /*08dc*/ 	.word	0x00009d60
        /*08e0*/ 	.word	0x00000000
        /*08e4*/ 	.word	0x000000d0
        /*08e8*/ 	.short	0x010a
        /*08ea*/ 	.byte	0xff
	.zero		1


	//   ....[126]....
        /*08ec*/ 	.word	0x00009dc0
        /*08f0*/ 	.word	0x00000000
        /*08f4*/ 	.word	0x00000080
        /*08f8*/ 	.short	0x010a
        /*08fa*/ 	.byte	0xff
	.zero		1


	//   ....[127]....
        /*08fc*/ 	.word	0x00009e10
        /*0900*/ 	.word	0x00000054
        /*0904*/ 	.word	0x000000e0
        /*0908*/ 	.short	0x010a
        /*090a*/ 	.byte	0xff
	.zero		1


	//   ....[128]....
        /*090c*/ 	.word	0x00009e60
        /*0910*/ 	.word	0x00000004
        /*0914*/ 	.word	0x00000080
        /*0918*/ 	.short	0x010a
        /*091a*/ 	.byte	0xff
	.zero		1


	//   ....[129]....
        /*091c*/ 	.word	0x00009eb0
        /*0920*/ 	.word	0x00000010
        /*0924*/ 	.word	0x00000080
        /*0928*/ 	.short	0x010a
        /*092a*/ 	.byte	0xff
	.zero		1


	//   ....[130]....
        /*092c*/ 	.word	0x00009f00
        /*0930*/ 	.word	0x00000011
        /*0934*/ 	.word	0x00000080
        /*0938*/ 	.short	0x010a
        /*093a*/ 	.byte	0xff
	.zero		1


	//----- nvinfo : EIATTR_NUM_MBARRIERS
	.align		4
.L_47:
        /*093c*/ 	.byte	0x03, 0x38
        /*093e*/ 	.short	0x0020


	//----- nvinfo : EIATTR_EXIT_INSTR_OFFSETS
	.align		4
        /*0940*/ 	.byte	0x04, 0x1c
        /*0942*/ 	.short	(.L_49 - .L_48)


	//   ....[0]....
.L_48:
        /*0944*/ 	.word	0x000033a0


	//   ....[1]....
        /*0948*/ 	.word	0x00003630


	//   ....[2]....
        /*094c*/ 	.word	0x00003690


	//   ....[3]....
        /*0950*/ 	.word	0x000044c0


	//   ....[4]....
        /*0954*/ 	.word	0x00005aa0


	//   ....[5]....
        /*0958*/ 	.word	0x00005ae0


	//   ....[6]....
        /*095c*/ 	.word	0x00009260


	//   ....[7]....
        /*0960*/ 	.word	0x000092e0


	//   ....[8]....
        /*0964*/ 	.word	0x00009310


	//   ....[9]....
        /*0968*/ 	.word	0x00009380


	//----- nvinfo : EIATTR_MAX_THREADS
	.align		4
.L_49:
        /*096c*/ 	.byte	0x04, 0x05
        /*096e*/ 	.short	(.L_51 - .L_50)
.L_50:
        /*0970*/ 	.word	0x00000100
        /*0974*/ 	.word	0x00000001
        /*0978*/ 	.word	0x00000001


	//----- nvinfo : EIATTR_CRS_STACK_SIZE
	.align		4
.L_51:
        /*097c*/ 	.byte	0x04, 0x1e
        /*097e*/ 	.short	(.L_53 - .L_52)
.L_52:
        /*0980*/ 	.word	0x00000000


	//----- nvinfo : EIATTR_CBANK_PARAM_SIZE
	.align		4
.L_53:
        /*0984*/ 	.byte	0x03, 0x19
        /*0986*/ 	.short	0x0900


	//----- nvinfo : EIATTR_PARAM_CBANK
	.align		4
        /*0988*/ 	.byte	0x04, 0x0a
        /*098a*/ 	.short	(.L_55 - .L_54)
	.align		4
.L_54:
        /*098c*/ 	.word	index@(.nv.constant0._ZN7cutlass13device_kernelINS_4conv6kernel13ConvUniversalINS1_16ConvProblemShapeILNS1_8OperatorE2ELi3EEENS1_10collective14CollectiveConvINS1_47MainloopSm100TmaUmmaWarpSpecializedImplicitGemmILS5_2ELi8ELi3ELi1ELi2EN4cute5tupleIJNSA_1CILi2EEENSC_ILi1EEESE_EEEEENSB_IJNSC_ILi64EEENSB_IJNSC_ILi128EEEEEENSB_IJSH_EEEEEENS_10bfloat16_tESM_NSA_8TiledMMAINSA_8MMA_AtomIJNSA_20SM100_MMA_F16BF16_SSISM_SM_fLi64ELi128ELNSA_4UMMA5MajorE1ELSR_1ELNSQ_7ScaleInE0ELSS_0EEEEEENSA_6LayoutINSB_IJSE_SE_SE_EEENSB_IJNSC_ILi0EEESX_SX_EEEEENSB_IJNSA_10UnderscoreES10_S10_EEEEENS7_6detail27Sm100ImplicitGemmTileTraitsINSA_13SM90_TMA_LOADENSA_14ComposedLayoutINSA_7SwizzleILi3ELi4ELi3EEENSA_18smem_ptr_flag_bitsILi16EEENSV_INSB_IJSH_NSC_ILi8EEEEEENSB_IJSE_SH_EEEEEEEvEENS14_INSA_30SM90_TMA_LOAD_IM2COL_MULTICASTES1F_vEEEENS_8epilogue10collective18CollectiveEpilogueINS1K_23Sm100TmaWarpSpecializedILi4ELi2ELi16ELb1ELb0EEEJSL_NSB_IJNSV_ISH_SE_EENSV_INSC_ILi32EEESE_EEEEESM_NSB_IJlNSB_IJSE_lllEEESX_EEESM_S1U_NS1K_6fusion15FusionCallbacksIS1O_NS1V_17LinearCombinationISM_fSM_fLNS_15FloatRoundStyleE2EEESL_S1S_JEEENSA_5SM1004TMEM4LOAD26SM100_TMEM_LOAD_16dp256b4xES15_NS16_INS17_ILi2ELi4ELi3EEES1A_NSV_INSB_IJS1B_S1Q_EEENSB_IJS1Q_SE_EEEEEEENSA_17SM75_U32x4_LDSM_NENSA_14SM90_TMA_STOREES29_NSA_17SM90_U32x4_STSM_NENSA_39AutoVectorizingCopyWithAssumedAlignmentILi128EEEEEEvvEEEEvNT_6ParamsE)
        /*0990*/ 	.short	0x0380
        /*0992*/ 	.short	0x0900


	//----- nvinfo : EIATTR_SW_WAR
	.align		4
.L_55:
        /*0994*/ 	.byte	0x04, 0x36
        /*0996*/ 	.short	(.L_57 - .L_56)
.L_56:
        /*0998*/ 	.word	0x00000008
.L_57:


//--------------------- .nv.callgraph             --------------------------
	.section	.nv.callgraph,"",@"SHT_CUDA_CALLGRAPH"
	.align	4
	.sectionentsize	8
	.align		4
        /*0000*/ 	.word	0x00000000
	.align		4
        /*0004*/ 	.word	0xffffffff
	.align		4
        /*0008*/ 	.word	index@(_ZN7cutlass13device_kernelINS_4conv6kernel13ConvUniversalINS1_16ConvProblemShapeILNS1_8OperatorE2ELi3EEENS1_10collective14CollectiveConvINS1_47MainloopSm100TmaUmmaWarpSpecializedImplicitGemmILS5_2ELi8ELi3ELi1ELi2EN4cute5tupleIJNSA_1CILi2EEENSC_ILi1EEESE_EEEEENSB_IJNSC_ILi64EEENSB_IJNSC_ILi128EEEEEENSB_IJSH_EEEEEENS_10bfloat16_tESM_NSA_8TiledMMAINSA_8MMA_AtomIJNSA_20SM100_MMA_F16BF16_SSISM_SM_fLi64ELi128ELNSA_4UMMA5MajorE1ELSR_1ELNSQ_7ScaleInE0ELSS_0EEEEEENSA_6LayoutINSB_IJSE_SE_SE_EEENSB_IJNSC_ILi0EEESX_SX_EEEEENSB_IJNSA_10UnderscoreES10_S10_EEEEENS7_6detail27Sm100ImplicitGemmTileTraitsINSA_13SM90_TMA_LOADENSA_14ComposedLayoutINSA_7SwizzleILi3ELi4ELi3EEENSA_18smem_ptr_flag_bitsILi16EEENSV_INSB_IJSH_NSC_ILi8EEEEEENSB_IJSE_SH_EEEEEEEvEENS14_INSA_30SM90_TMA_LOAD_IM2COL_MULTICASTES1F_vEEEENS_8epilogue10collective18CollectiveEpilogueINS1K_23Sm100TmaWarpSpecializedILi4ELi2ELi16ELb1ELb0EEEJSL_NSB_IJNSV_ISH_SE_EENSV_INSC_ILi32EEESE_EEEEESM_NSB_IJlNSB_IJSE_lllEEESX_EEESM_S1U_NS1K_6fusion15FusionCallbacksIS1O_NS1V_17LinearCombinationISM_fSM_fLNS_15FloatRoundStyleE2EEESL_S1S_JEEENSA_5SM1004TMEM4LOAD26SM100_TMEM_LOAD_16dp256b4xES15_NS16_INS17_ILi2ELi4ELi3EEES1A_NSV_INSB_IJS1B_S1Q_EEENSB_IJS1Q_SE_EEEEEEENSA_17SM75_U32x4_LDSM_NENSA_14SM90_TMA_STOREES29_NSA_17SM90_U32x4_STSM_NENSA_39AutoVectorizingCopyWithAssumedAlignmentILi128EEEEEEvvEEEEvNT_6ParamsE)
	.align		4
        /*000c*/ 	.word	index@(__assertfail)
	.align		4
        /*0010*/ 	.word	0x00000000
	.align		4
        /*0014*/ 	.word	0xfffffffe
	.align		4
        /*0018*/ 	.word	0x00000000
	.align		4
        /*001c*/ 	.word	0xfffffffd
	.align		4
        /*0020*/ 	.word	0x00000000
	.align		4
        /*0024*/ 	.word	0xfffffffc


//--------------------- .nv.constant4             --------------------------
	.section	.nv.constant4,"a",@progbits
	.align	8
	.align		8
.nv.constant4:
        /*0000*/ 	.dword	__assertfail
	.align		8
        /*0008*/ 	.dword	__unnamed_1
	.align		8
        /*0010*/ 	.dword	__unnamed_2
	.align		8
        /*0018*/ 	.dword	_ZN39_INTERNAL_2cd26cee_4_k_cu_c9107703_50084cuda3std3__45__cpo5beginE
	.align		8
        /*0020*/ 	.dword	_ZN39_INTERNAL_2cd26cee_4_k_cu_c9107703_50084cuda3std3__45__cpo3endE
	.align		8
        /*0028*/ 	.dword	_ZN39_INTERNAL_2cd26cee_4_k_cu_c9107703_50084cuda3std3__45__cpo6cbeginE
	.align		8
        /*0030*/ 	.dword	_ZN39_INTERNAL_2cd26cee_4_k_cu_c9107703_50084cuda3std3__45__cpo4cendE
	.align		8
        /*0038*/ 	.dword	_ZN39_INTERNAL_2cd26cee_4_k_cu_c9107703_50084cuda3std3__441_GLOBAL__N__2cd26cee_4_k_cu_c9107703_50086ignoreE
	.align		8
        /*0040*/ 	.dword	_ZN39_INTERNAL_2cd26cee_4_k_cu_c9107703_50084cuda3std3__419piecewise_constructE
	.align		8
        /*0048*/ 	.dword	_ZN39_INTERNAL_2cd26cee_4_k_cu_c9107703_50084cuda3std3__48in_placeE
	.align		8
        /*0050*/ 	.dword	_ZN39_INTERNAL_2cd26cee_4_k_cu_c9107703_50084cuda3std6ranges3__45__cpo4swapE
	.align		8
        /*0058*/ 	.dword	_ZN39_INTERNAL_2cd26cee_4_k_cu_c9107703_50084cuda3std6ranges3__45__cpo9iter_moveE
	.align		8
        /*0060*/ 	.dword	_ZN39_INTERNAL_2cd26cee_4_k_cu_c9107703_50084cute7productE
	.align		8
        /*0068*/ 	.dword	_ZN39_INTERNAL_2cd26cee_4_k_cu_c9107703_50084cute1_E
	.align		8
        /*0070*/ 	.dword	$str$27
	.align		8
        /*0078*/ 	.dword	$str$28
	.align		8
        /*0080*/ 	.dword	$str$29
	.align		8
        /*0088*/ 	.dword	$str$30


//--------------------- .text._ZN7cutlass13device_kernelINS_4conv6kernel13ConvUniversalINS1_16ConvProblemShapeILNS1_8OperatorE2ELi3EEENS1_10collective14CollectiveConvINS1_47MainloopSm100TmaUmmaWarpSpecializedImplicitGemmILS5_2ELi8ELi3ELi1ELi2EN4cute5tupleIJNSA_1CILi2EEENSC_ILi1EEESE_EEEEENSB_IJNSC_ILi64EEENSB_IJNSC_ILi128EEEEEENSB_IJSH_EEEEEENS_10bfloat16_tESM_NSA_8TiledMMAINSA_8MMA_AtomIJNSA_20SM100_MMA_F16BF16_SSISM_SM_fLi64ELi128ELNSA_4UMMA5MajorE1ELSR_1ELNSQ_7ScaleInE0ELSS_0EEEEEENSA_6LayoutINSB_IJSE_SE_SE_EEENSB_IJNSC_ILi0EEESX_SX_EEEEENSB_IJNSA_10UnderscoreES10_S10_EEEEENS7_6detail27Sm100ImplicitGemmTileTraitsINSA_13SM90_TMA_LOADENSA_14ComposedLayoutINSA_7SwizzleILi3ELi4ELi3EEENSA_18smem_ptr_flag_bitsILi16EEENSV_INSB_IJSH_NSC_ILi8EEEEEENSB_IJSE_SH_EEEEEEEvEENS14_INSA_30SM90_TMA_LOAD_IM2COL_MULTICASTES1F_vEEEENS_8epilogue10collective18CollectiveEpilogueINS1K_23Sm100TmaWarpSpecializedILi4ELi2ELi16ELb1ELb0EEEJSL_NSB_IJNSV_ISH_SE_EENSV_INSC_ILi32EEESE_EEEEESM_NSB_IJlNSB_IJSE_lllEEESX_EEESM_S1U_NS1K_6fusion15FusionCallbacksIS1O_NS1V_17LinearCombinationISM_fSM_fLNS_15FloatRoundStyleE2EEESL_S1S_JEEENSA_5SM1004TMEM4LOAD26SM100_TMEM_LOAD_16dp256b4xES15_NS16_INS17_ILi2ELi4ELi3EEES1A_NSV_INSB_IJS1B_S1Q_EEENSB_IJS1Q_SE_EEEEEEENSA_17SM75_U32x4_LDSM_NENSA_14SM90_TMA_STOREES29_NSA_17SM90_U32x4_STSM_NENSA_39AutoVectorizingCopyWithAssumedAlignmentILi128EEEEEEvvEEEEvNT_6ParamsE --------------------------
	.section	.text._ZN7cutlass13device_kernelINS_4conv6kernel13ConvUniversalINS1_16ConvProblemShapeILNS1_8OperatorE2ELi3EEENS1_10collective14CollectiveConvINS1_47MainloopSm100TmaUmmaWarpSpecializedImplicitGemmILS5_2ELi8ELi3ELi1ELi2EN4cute5tupleIJNSA_1CILi2EEENSC_ILi1EEESE_EEEEENSB_IJNSC_ILi64EEENSB_IJNSC_ILi128EEEEEENSB_IJSH_EEEEEENS_10bfloat16_tESM_NSA_8TiledMMAINSA_8MMA_AtomIJNSA_20SM100_MMA_F16BF16_SSISM_SM_fLi64ELi128ELNSA_4UMMA5MajorE1ELSR_1ELNSQ_7ScaleInE0ELSS_0EEEEEENSA_6LayoutINSB_IJSE_SE_SE_EEENSB_IJNSC_ILi0EEESX_SX_EEEEENSB_IJNSA_10UnderscoreES10_S10_EEEEENS7_6detail27Sm100ImplicitGemmTileTraitsINSA_13SM90_TMA_LOADENSA_14ComposedLayoutINSA_7SwizzleILi3ELi4ELi3EEENSA_18smem_ptr_flag_bitsILi16EEENSV_INSB_IJSH_NSC_ILi8EEEEEENSB_IJSE_SH_EEEEEEEvEENS14_INSA_30SM90_TMA_LOAD_IM2COL_MULTICASTES1F_vEEEENS_8epilogue10collective18CollectiveEpilogueINS1K_23Sm100TmaWarpSpecializedILi4ELi2ELi16ELb1ELb0EEEJSL_NSB_IJNSV_ISH_SE_EENSV_INSC_ILi32EEESE_EEEEESM_NSB_IJlNSB_IJSE_lllEEESX_EEESM_S1U_NS1K_6fusion15FusionCallbacksIS1O_NS1V_17LinearCombinationISM_fSM_fLNS_15FloatRoundStyleE2EEESL_S1S_JEEENSA_5SM1004TMEM4LOAD26SM100_TMEM_LOAD_16dp256b4xES15_NS16_INS17_ILi2ELi4ELi3EEES1A_NSV_INSB_IJS1B_S1Q_EEENSB_IJS1Q_SE_EEEEEEENSA_17SM75_U32x4_LDSM_NENSA_14SM90_TMA_STOREES29_NSA_17SM90_U32x4_STSM_NENSA_39AutoVectorizingCopyWithAssumedAlignmentILi128EEEEEEvvEEEEvNT_6ParamsE,"ax",@progbits
	.align	128
.text._ZN7cutlass13device_kernelINS_4conv6kernel13ConvUniversalINS1_16ConvProblemShapeILNS1_8OperatorE2ELi3EEENS1_10collective14CollectiveConvINS1_47MainloopSm100TmaUmmaWarpSpecializedImplicitGemmILS5_2ELi8ELi3ELi1ELi2EN4cute5tupleIJNSA_1CILi2EEENSC_ILi1EEESE_EEEEENSB_IJNSC_ILi64EEENSB_IJNSC_ILi128EEEEEENSB_IJSH_EEEEEENS_10bfloat16_tESM_NSA_8TiledMMAINSA_8MMA_AtomIJNSA_20SM100_MMA_F16BF16_SSISM_SM_fLi64ELi128ELNSA_4UMMA5MajorE1ELSR_1ELNSQ_7ScaleInE0ELSS_0EEEEEENSA_6LayoutINSB_IJSE_SE_SE_EEENSB_IJNSC_ILi0EEESX_SX_EEEEENSB_IJNSA_10UnderscoreES10_S10_EEEEENS7_6detail27Sm100ImplicitGemmTileTraitsINSA_13SM90_TMA_LOADENSA_14ComposedLayoutINSA_7SwizzleILi3ELi4ELi3EEENSA_18smem_ptr_flag_bitsILi16EEENSV_INSB_IJSH_NSC_ILi8EEEEEENSB_IJSE_SH_EEEEEEEvEENS14_INSA_30SM90_TMA_LOAD_IM2COL_MULTICASTES1F_vEEEENS_8epilogue10collective18CollectiveEpilogueINS1K_23Sm100TmaWarpSpecializedILi4ELi2ELi16ELb1ELb0EEEJSL_NSB_IJNSV_ISH_SE_EENSV_INSC_ILi32EEESE_EEEEESM_NSB_IJlNSB_IJSE_lllEEESX_EEESM_S1U_NS1K_6fusion15FusionCallbacksIS1O_NS1V_17LinearCombinationISM_fSM_fLNS_15FloatRoundStyleE2EEESL_S1S_JEEENSA_5SM1004TMEM4LOAD26SM100_TMEM_LOAD_16dp256b4xES15_NS16_INS17_ILi2ELi4ELi3EEES1A_NSV_INSB_IJS1B_S1Q_EEENSB_IJS1Q_SE_EEEEEEENSA_17SM75_U32x4_LDSM_NENSA_14SM90_TMA_STOREES29_NSA_17SM90_U32x4_STSM_NENSA_39AutoVectorizingCopyWithAssumedAlignmentILi128EEEEEEvvEEEEvNT_6ParamsE:
        .type           _ZN7cutlass13device_kernelINS_4conv6kernel13ConvUniversalINS1_16ConvProblemShapeILNS1_8OperatorE2ELi3EEENS1_10collective14CollectiveConvINS1_47MainloopSm100TmaUmmaWarpSpecializedImplicitGemmILS5_2ELi8ELi3ELi1ELi2EN4cute5tupleIJNSA_1CILi2EEENSC_ILi1EEESE_EEEEENSB_IJNSC_ILi64EEENSB_IJNSC_ILi128EEEEEENSB_IJSH_EEEEEENS_10bfloat16_tESM_NSA_8TiledMMAINSA_8MMA_AtomIJNSA_20SM100_MMA_F16BF16_SSISM_SM_fLi64ELi128ELNSA_4UMMA5MajorE1ELSR_1ELNSQ_7ScaleInE0ELSS_0EEEEEENSA_6LayoutINSB_IJSE_SE_SE_EEENSB_IJNSC_ILi0EEESX_SX_EEEEENSB_IJNSA_10UnderscoreES10_S10_EEEEENS7_6detail27Sm100ImplicitGemmTileTraitsINSA_13SM90_TMA_LOADENSA_14ComposedLayoutINSA_7SwizzleILi3ELi4ELi3EEENSA_18smem_ptr_flag_bitsILi16EEENSV_INSB_IJSH_NSC_ILi8EEEEEENSB_IJSE_SH_EEEEEEEvEENS14_INSA_30SM90_TMA_LOAD_IM2COL_MULTICASTES1F_vEEEENS_8epilogue10collective18CollectiveEpilogueINS1K_23Sm100TmaWarpSpecializedILi4ELi2ELi16ELb1ELb0EEEJSL_NSB_IJNSV_ISH_SE_EENSV_INSC_ILi32EEESE_EEEEESM_NSB_IJlNSB_IJSE_lllEEESX_EEESM_S1U_NS1K_6fusion15FusionCallbacksIS1O_NS1V_17LinearCombinationISM_fSM_fLNS_15FloatRoundStyleE2EEESL_S1S_JEEENSA_5SM1004TMEM4LOAD26SM100_TMEM_LOAD_16dp256b4xES15_NS16_INS17_ILi2ELi4ELi3EEES1A_NSV_INSB_IJS1B_S1Q_EEENSB_IJS1Q_SE_EEEEEEENSA_17SM75_U32x4_LDSM_NENSA_14SM90_TMA_STOREES29_NSA_17SM90_U32x4_STSM_NENSA_39AutoVectorizingCopyWithAssumedAlignmentILi128EEEEEEvvEEEEvNT_6ParamsE,@function
        .size           _ZN7cutlass13device_kernelINS_4conv6kernel13ConvUniversalINS1_16ConvProblemShapeILNS1_8OperatorE2ELi3EEENS1_10collective14CollectiveConvINS1_47MainloopSm100TmaUmmaWarpSpecializedImplicitGemmILS5_2ELi8ELi3ELi1ELi2EN4cute5tupleIJNSA_1CILi2EEENSC_ILi1EEESE_EEEEENSB_IJNSC_ILi64EEENSB_IJNSC_ILi128EEEEEENSB_IJSH_EEEEEENS_10bfloat16_tESM_NSA_8TiledMMAINSA_8MMA_AtomIJNSA_20SM100_MMA_F16BF16_SSISM_SM_fLi64ELi128ELNSA_4UMMA5MajorE1ELSR_1ELNSQ_7ScaleInE0ELSS_0EEEEEENSA_6LayoutINSB_IJSE_SE_SE_EEENSB_IJNSC_ILi0EEESX_SX_EEEEENSB_IJNSA_10UnderscoreES10_S10_EEEEENS7_6detail27Sm100ImplicitGemmTileTraitsINSA_13SM90_TMA_LOADENSA_14ComposedLayoutINSA_7SwizzleILi3ELi4ELi3EEENSA_18smem_ptr_flag_bitsILi16EEENSV_INSB_IJSH_NSC_ILi8EEEEEENSB_IJSE_SH_EEEEEEEvEENS14_INSA_30SM90_TMA_LOAD_IM2COL_MULTICASTES1F_vEEEENS_8epilogue10collective18CollectiveEpilogueINS1K_23Sm100TmaWarpSpecializedILi4ELi2ELi16ELb1ELb0EEEJSL_NSB_IJNSV_ISH_SE_EENSV_INSC_ILi32EEESE_EEEEESM_NSB_IJlNSB_IJSE_lllEEESX_EEESM_S1U_NS1K_6fusion15FusionCallbacksIS1O_NS1V_17LinearCombinationISM_fSM_fLNS_15FloatRoundStyleE2EEESL_S1S_JEEENSA_5SM1004TMEM4LOAD26SM100_TMEM_LOAD_16dp256b4xES15_NS16_INS17_ILi2ELi4ELi3EEES1A_NSV_INSB_IJS1B_S1Q_EEENSB_IJS1Q_SE_EEEEEEENSA_17SM75_U32x4_LDSM_NENSA_14SM90_TMA_STOREES29_NSA_17SM90_U32x4_STSM_NENSA_39AutoVectorizingCopyWithAssumedAlignmentILi128EEEEEEvvEEEEvNT_6ParamsE,(.L_x_186 - _ZN7cutlass13device_kernelINS_4conv6kernel13ConvUniversalINS1_16ConvProblemShapeILNS1_8OperatorE2ELi3EEENS1_10collective14CollectiveConvINS1_47MainloopSm100TmaUmmaWarpSpecializedImplicitGemmILS5_2ELi8ELi3ELi1ELi2EN4cute5tupleIJNSA_1CILi2EEENSC_ILi1EEESE_EEEEENSB_IJNSC_ILi64EEENSB_IJNSC_ILi128EEEEEENSB_IJSH_EEEEEENS_10bfloat16_tESM_NSA_8TiledMMAINSA_8MMA_AtomIJNSA_20SM100_MMA_F16BF16_SSISM_SM_fLi64ELi128ELNSA_4UMMA5MajorE1ELSR_1ELNSQ_7ScaleInE0ELSS_0EEEEEENSA_6LayoutINSB_IJSE_SE_SE_EEENSB_IJNSC_ILi0EEESX_SX_EEEEENSB_IJNSA_10UnderscoreES10_S10_EEEEENS7_6detail27Sm100ImplicitGemmTileTraitsINSA_13SM90_TMA_LOADENSA_14ComposedLayoutINSA_7SwizzleILi3ELi4ELi3EEENSA_18smem_ptr_flag_bitsILi16EEENSV_INSB_IJSH_NSC_ILi8EEEEEENSB_IJSE_SH_EEEEEEEvEENS14_INSA_30SM90_TMA_LOAD_IM2COL_MULTICASTES1F_vEEEENS_8epilogue10collective18CollectiveEpilogueINS1K_23Sm100TmaWarpSpecializedILi4ELi2ELi16ELb1ELb0EEEJSL_NSB_IJNSV_ISH_SE_EENSV_INSC_ILi32EEESE_EEEEESM_NSB_IJlNSB_IJSE_lllEEESX_EEESM_S1U_NS1K_6fusion15FusionCallbacksIS1O_NS1V_17LinearCombinationISM_fSM_fLNS_15FloatRoundStyleE2EEESL_S1S_JEEENSA_5SM1004TMEM4LOAD26SM100_TMEM_LOAD_16dp256b4xES15_NS16_INS17_ILi2ELi4ELi3EEES1A_NSV_INSB_IJS1B_S1Q_EEENSB_IJS1Q_SE_EEEEEEENSA_17SM75_U32x4_LDSM_NENSA_14SM90_TMA_STOREES29_NSA_17SM90_U32x4_STSM_NENSA_39AutoVectorizingCopyWithAssumedAlignmentILi128EEEEEEvvEEEEvNT_6ParamsE)
        .other          _ZN7cutlass13device_kernelINS_4conv6kernel13ConvUniversalINS1_16ConvProblemShapeILNS1_8OperatorE2ELi3EEENS1_10collective14CollectiveConvINS1_47MainloopSm100TmaUmmaWarpSpecializedImplicitGemmILS5_2ELi8ELi3ELi1ELi2EN4cute5tupleIJNSA_1CILi2EEENSC_ILi1EEESE_EEEEENSB_IJNSC_ILi64EEENSB_IJNSC_ILi128EEEEEENSB_IJSH_EEEEEENS_10bfloat16_tESM_NSA_8TiledMMAINSA_8MMA_AtomIJNSA_20SM100_MMA_F16BF16_SSISM_SM_fLi64ELi128ELNSA_4UMMA5MajorE1ELSR_1ELNSQ_7ScaleInE0ELSS_0EEEEEENSA_6LayoutINSB_IJSE_SE_SE_EEENSB_IJNSC_ILi0EEESX_SX_EEEEENSB_IJNSA_10UnderscoreES10_S10_EEEEENS7_6detail27Sm100ImplicitGemmTileTraitsINSA_13SM90_TMA_LOADENSA_14ComposedLayoutINSA_7SwizzleILi3ELi4ELi3EEENSA_18smem_ptr_flag_bitsILi16EEENSV_INSB_IJSH_NSC_ILi8EEEEEENSB_IJSE_SH_EEEEEEEvEENS14_INSA_30SM90_TMA_LOAD_IM2COL_MULTICASTES1F_vEEEENS_8epilogue10collective18CollectiveEpilogueINS1K_23Sm100TmaWarpSpecializedILi4ELi2ELi16ELb1ELb0EEEJSL_NSB_IJNSV_ISH_SE_EENSV_INSC_ILi32EEESE_EEEEESM_NSB_IJlNSB_IJSE_lllEEESX_EEESM_S1U_NS1K_6fusion15FusionCallbacksIS1O_NS1V_17LinearCombinationISM_fSM_fLNS_15FloatRoundStyleE2EEESL_S1S_JEEENSA_5SM1004TMEM4LOAD26SM100_TMEM_LOAD_16dp256b4xES15_NS16_INS17_ILi2ELi4ELi3EEES1A_NSV_INSB_IJS1B_S1Q_EEENSB_IJS1Q_SE_EEEEEEENSA_17SM75_U32x4_LDSM_NENSA_14SM90_TMA_STOREES29_NSA_17SM90_U32x4_STSM_NENSA_39AutoVectorizingCopyWithAssumedAlignmentILi128EEEEEEvvEEEEvNT_6ParamsE,@"STO_CUDA_ENTRY STV_DEFAULT"
_ZN7cutlass13device_kernelINS_4conv6kernel13ConvUniversalINS1_16ConvProblemShapeILNS1_8OperatorE2ELi3EEENS1_10collective14CollectiveConvINS1_47MainloopSm100TmaUmmaWarpSpecializedImplicitGemmILS5_2ELi8ELi3ELi1ELi2EN4cute5tupleIJNSA_1CILi2EEENSC_ILi1EEESE_EEEEENSB_IJNSC_ILi64EEENSB_IJNSC_ILi128EEEEEENSB_IJSH_EEEEEENS_10bfloat16_tESM_NSA_8TiledMMAINSA_8MMA_AtomIJNSA_20SM100_MMA_F16BF16_SSISM_SM_fLi64ELi128ELNSA_4UMMA5MajorE1ELSR_1ELNSQ_7ScaleInE0ELSS_0EEEEEENSA_6LayoutINSB_IJSE_SE_SE_EEENSB_IJNSC_ILi0EEESX_SX_EEEEENSB_IJNSA_10UnderscoreES10_S10_EEEEENS7_6detail27Sm100ImplicitGemmTileTraitsINSA_13SM90_TMA_LOADENSA_14ComposedLayoutINSA_7SwizzleILi3ELi4ELi3EEENSA_18smem_ptr_flag_bitsILi16EEENSV_INSB_IJSH_NSC_ILi8EEEEEENSB_IJSE_SH_EEEEEEEvEENS14_INSA_30SM90_TMA_LOAD_IM2COL_MULTICASTES1F_vEEEENS_8epilogue10collective18CollectiveEpilogueINS1K_23Sm100TmaWarpSpecializedILi4ELi2ELi16ELb1ELb0EEEJSL_NSB_IJNSV_ISH_SE_EENSV_INSC_ILi32EEESE_EEEEESM_NSB_IJlNSB_IJSE_lllEEESX_EEESM_S1U_NS1K_6fusion15FusionCallbacksIS1O_NS1V_17LinearCombinationISM_fSM_fLNS_15FloatRoundStyleE2EEESL_S1S_JEEENSA_5SM1004TMEM4LOAD26SM100_TMEM_LOAD_16dp256b4xES15_NS16_INS17_ILi2ELi4ELi3EEES1A_NSV_INSB_IJS1B_S1Q_EEENSB_IJS1Q_SE_EEEEEEENSA_17SM75_U32x4_LDSM_NENSA_14SM90_TMA_STOREES29_NSA_17SM90_U32x4_STSM_NENSA_39AutoVectorizingCopyWithAssumedAlignmentILi128EEEEEEvvEEEEvNT_6ParamsE:
[----:B------:R-:W1:Y:S01]  /*0000*/  LDC R1, c[0x0][0x37c] ;  /* 0x0000df00ff017b82 */ /* 0x000e620000000800 */
[----:B------:R-:W2:Y:S01]  /*0010*/  S2R R74, SR_TID.X ;  /* 0x00000000004a7919 */ /* 0x000ea20000002100 */
[----:B------:R-:W3:Y:S01]  /*0020*/  LDCU.64 UR6, c[0x0][0x990] ;  /* 0x00013200ff0677ac */ /* 0x000ee20008000a00 */
[----:B-1----:R-:W-:Y:S01]  /*0030*/  VIADD R1, R1, 0xfffffff8 ;  /* 0xfffffff801017836 */ /* 0x002fe20000000000 */
[----:B------:R-:W-:Y:S02]  /*0040*/  PRMT R59, RZ, 0x7610, R59 ;  /* 0x00007610ff3b7816 */ /* 0x000fe4000000003b */
[----:B------:R-:W-:Y:S01]  /*0050*/  ELECT P6, URZ, PT ;  /* 0x0000000000ff782f */ /* 0x000fe200038c0000 */
[----:B------:R-:W1:Y:S01]  /*0060*/  LDCU.64 UR46, c[0x0][0x358] ;  /* 0x00006b00ff2e77ac */ /* 0x000e620008000a00 */
[----:B---3--:R-:W-:-:S04]  /*0070*/  UISETP.NE.U32.AND UP0, UPT, UR6, URZ, UPT ;  /* 0x000000ff0600728c */ /* 0x008fc8000bf05070 */
[----:B------:R-:W-:Y:S01]  /*0080*/  UISETP.NE.AND.EX UP0, UPT, UR7, URZ, UPT, UP0 ;  /* 0x000000ff0700728c */ /* 0x000fe2000bf05300 */
[----:B--2---:R-:W-:-:S05]  /*0090*/  SHF.R.U32.HI R75, RZ, 0x5, R74 ;  /* 0x00000005ff4b7819 */ /* 0x004fca000001164a */
[----:B------:R-:W2:Y:S02]  /*00a0*/  SHFL.IDX PT, R0, R75, RZ, 0x1f ;  /* 0x00001fff4b007589 */ /* 0x000ea400000e0000 */
[----:B--2---:R-:W-:Y:S01]  /*00b0*/  R2UR UR4, R0 ;  /* 0x00000000000472ca */ /* 0x004fe200000e0000 */
[----:B-1----:R-:W-:-:S14]  /*00c0*/  BRA.U UP0, `(.L_x_0) ;  /* 0x00000001002c7547 */ /* 0x002fdc000b800000 */
[----:B------:R-:W1:Y:S02]  /*00d0*/  LDCU.64 UR8, c[0x0][0x988] ;  /* 0x00013100ff0877ac */ /* 0x000e640008000a00 */
[----:B-1----:R-:W-:-:S04]  /*00e0*/  UISETP.NE.U32.AND UP0, UPT, UR8, URZ, UPT ;  /* 0x000000ff0800728c */ /* 0x002fc8000bf05070 */
[----:B------:R-:W-:-:S09]  /*00f0*/  UISETP.NE.AND.EX UP0, UPT, UR9, URZ, UPT, UP0 ;  /* 0x000000ff0900728c */ /* 0x000fd2000bf05300 */
[----:B------:R-:W-:Y:S05]  /*0100*/  BRA.U !UP0, `(.L_x_1) ;  /* 0x0000000108107547 */ /* 0x000fea000b800000 */
[----:B------:R-:W1:Y:S02]  /*0110*/  LDC.64 R2, c[0x0][0x988] ;  /* 0x00026200ff027b82 */ /* 0x000e640000000a00 */
[----:B-1----:R1:W5:Y:S01]  /*0120*/  LDG.E R35, desc[UR46][R2.64] ;  /* 0x0000002e02237981 */ /* 0x002362000c1e1900 */
[----:B------:R-:W-:Y:S01]  /*0130*/  HFMA2 R59, -RZ, RZ, 0, 5.9604644775390625e-08 ;  /* 0x00000001ff3b7431 */ /* 0x000fe200000001ff */
[----:B------:R-:W-:Y:S05]  /*0140*/  BRA `(.L_x_0) ;  /* 0x00000000000c7947 */ /* 0x000fea0003800000 */
.L_x_1:
[----:B------:R-:W1:Y:S01]  /*0150*/  LDCU UR5, c[0x0][0x980] ;  /* 0x00013000ff0577ac */ /* 0x000e620008000800 */
[----:B------:R-:W-:Y:S01]  /*0160*/  HFMA2 R59, -RZ, RZ, 0, 5.9604644775390625e-08 ;  /* 0x00000001ff3b7431 */ /* 0x000fe200000001ff */
[----:B-1----:R-:W-:Y:S02]  /*0170*/  MOV R35, UR5 ;  /* 0x0000000500237c02 */ /* 0x002fe40008000f00 */
.L_x_0:
[----:B------:R-:W2:Y:S02]  /*0180*/  LDCU.64 UR8, c[0x0][0x9b0] ;  /* 0x00013600ff0877ac */ /* 0x000ea40008000a00 */
[----:B--2---:R-:W-:-:S04]  /*0190*/  UISETP.NE.U32.AND UP0, UPT, UR8, URZ, UPT ;  /* 0x000000ff0800728c */ /* 0x004fc8000bf05070 */
[----:B------:R-:W-:-:S09]  /*01a0*/  UISETP.NE.AND.EX UP0, UPT, UR9, URZ, UPT, UP0 ;  /* 0x000000ff0900728c */ /* 0x000fd2000bf05300 */
[----:B------:R-:W-:Y:S05]  /*01b0*/  BRA.U UP0, `(.L_x_2) ;  /* 0x0000000100247547 */ /* 0x000fea000b800000 */
[----:B------:R-:W2:Y:S02]  /*01c0*/  LDCU.64 UR8, c[0x0][0x9a8] ;  /* 0x00013500ff0877ac */ /* 0x000ea40008000a00 */
[----:B--2---:R-:W-:-:S04]  /*01d0*/  UISETP.NE.U32.AND UP0, UPT, UR8, URZ, UPT ;  /* 0x000000ff0800728c */ /* 0x004fc8000bf05070 */
[----:B------:R-:W-:-:S09]  /*01e0*/  UISETP.NE.AND.EX UP0, UPT, UR9, URZ, UPT, UP0 ;  /* 0x000000ff0900728c */ /* 0x000fd2000bf05300 */
[----:B------:R-:W-:Y:S05]  /*01f0*/  BRA.U !UP0, `(.L_x_3) ;  /* 0x00000001080c7547 */ /* 0x000fea000b800000 */
[----:B-1----:R-:W1:Y:S02]  /*0200*/  LDC.64 R2, c[0x0][0x9a8] ;  /* 0x00026a00ff027b82 */ /* 0x002e640000000a00 */
[----:B-1----:R2:W5:Y:S01]  /*0210*/  LDG.E R33, desc[UR46][R2.64] ;  /* 0x0000002e02217981 */ /* 0x002562000c1e1900 */
[----:B------:R-:W-:Y:S05]  /*0220*/  BRA `(.L_x_2) ;  /* 0x0000000000087947 */ /* 0x000fea0003800000 */
.L_x_3:
[----:B------:R-:W2:Y:S02]  /*0230*/  LDCU UR5, c[0x0][0x9a0] ;  /* 0x00013400ff0577ac */ /* 0x000ea40008000800 */
[----:B--2---:R-:W-:Y:S02]  /*0240*/  MOV R33, UR5 ;  /* 0x0000000500217c02 */ /* 0x004fe40008000f00 */
.L_x_2:
[----:B------:R-:W-:Y:S01]  /*0250*/  IMAD.U32 R0, RZ, RZ, UR4 ;  /* 0x00000004ff007e24 */ /* 0x000fe2000f8e00ff */
[----:B------:R-:W-:Y:S04]  /*0260*/  BSSY.RECONVERGENT B0, `(.L_x_4) ;  /* 0x000000c000007945 */ /* 0x000fe80003800200 */
[C---:B------:R-:W-:Y:S02]  /*0270*/  ISETP.NE.OR P1, PT, R0.reuse, 0x1, !P6 ;  /* 0x000000010000780c */ /* 0x040fe40007725670 */
[----:B------:R-:W-:-:S11]  /*0280*/  ISETP.NE.OR P0, PT, R0, 0x3, !P6 ;  /* 0x000000030000780c */ /* 0x000fd60007705670 */
[----:B------:R-:W-:Y:S05]  /*0290*/  @P1 BRA `(.L_x_5) ;  /* 0x0000000000201947 */ /* 0x000fea0003800000 */
[----:B------:R-:W3:Y:S02]  /*02a0*/  LDCU.64 UR8, c[0x0][0x348] ;  /* 0x00006900ff0877ac */ /* 0x000ee40008000a00 */
[----:B---3--:R-:W-:Y:S02]  /*02b0*/  UIADD3 UR10, UP1, UPT, UR8, 0x80, URZ ;  /* 0x00000080080a7890 */ /* 0x008fe4000ff3e0ff */
[----:B------:R-:W-:Y:S02]  /*02c0*/  UIADD3 UR8, UP0, UPT, UR8, 0x180, URZ ;  /* 0x0000018008087890 */ /* 0x000fe4000ff1e0ff */
[----:B------:R-:W-:Y:S02]  /*02d0*/  UIADD3.X UR11, UPT, UPT, URZ, UR9, URZ, UP1, !UPT ;  /* 0x00000009ff0b7290 */ /* 0x000fe40008ffe4ff */
[----:B------:R-:W-:-:S07]  /*02e0*/  UIADD3.X UR9, UPT, UPT, URZ, UR9, URZ, UP0, !UPT ;  /* 0x00000009ff097290 */ /* 0x000fce00087fe4ff */
[----:B------:R3:W-:Y:S02]  /*02f0*/  UTMACCTL.PF [UR10] ;  /* 0x000000000a0079b9 */ /* 0x0007e40008040000 */
[----:B------:R3:W-:Y:S02]  /*0300*/  UTMACCTL.PF [UR8] ;  /* 0x00000000080079b9 */ /* 0x0007e40008040000 */
[----:B---3--:R-:W-:Y:S01]  /*0310*/  NOP ;  /* 0x0000000000007918 */ /* 0x008fe20000000000 */
.L_x_5:
[----:B------:R-:W-:Y:S05]  /*0320*/  BSYNC.RECONVERGENT B0 ;  /* 0x0000000000007941 */ /* 0x000fea0003800200 */
.L_x_4:
[----:B------:R-:W-:Y:S04]  /*0330*/  BSSY.RECONVERGENT B0, `(.L_x_6) ;  /* 0x000000a000007945 */ /* 0x000fe80003800200 */
        /* <DEDUP_REMOVED lines=9> */
.L_x_7:
[----:B------:R-:W-:Y:S05]  /*03d0*/  BSYNC.RECONVERGENT B0 ;  /* 0x0000000000007941 */ /* 0x000fea0003800200 */
.L_x_6:
[----:B------:R-:W3:Y:S01]  /*03e0*/  LDCU.64 UR8, c[0x0][0x988] ;  /* 0x00013100ff0877ac */ /* 0x000ee20008000a00 */
[----:B------:R-:W-:Y:S02]  /*03f0*/  UISETP.EQ.U32.AND UP1, UPT, UR6, URZ, UPT ;  /* 0x000000ff0600728c */ /* 0x000fe4000bf22070 */
[----:B------:R-:W-:Y:S02]  /*0400*/  UPLOP3.LUT UP6, UPT, UPT, UPT, UPT, 0x80, 0x8 ;  /* 0x000000000008789c */ /* 0x000fe40003fcf070 */
[----:B---3--:R-:W-:-:S04]  /*0410*/  UISETP.NE.U32.AND UP0, UPT, UR8, URZ, UPT ;  /* 0x000000ff0800728c */ /* 0x008fc8000bf05070 */
[----:B------:R-:W-:-:S04]  /*0420*/  UISETP.NE.AND.EX UP0, UPT, UR9, URZ, UPT, UP0 ;  /* 0x000000ff0900728c */ /* 0x000fc8000bf05300 */
[----:B------:R-:W-:-:S04]  /*0430*/  UISETP.EQ.OR.EX UP2, UPT, UR7, URZ, !UP0, UP1 ;  /* 0x000000ff0700728c */ /* 0x000fc8000c742710 */
[----:B------:R-:W-:-:S05]  /*0440*/  UP2UR UR50, UPR, URZ, 0x4 ;  /* 0x00000004ff327883 */ /* 0x000fca0008000000 */
[----:B------:R-:W-:Y:S07]  /*0450*/  BRA.U !UP2, `(.L_x_8) ;  /* 0x000000010a207547 */ /* 0x000fee000b800000 */
[----:B------:R-:W-:Y:S01]  /*0460*/  UISETP.NE.U32.AND UP2, UPT, UR6, URZ, UPT ;  /* 0x000000ff0600728c */ /* 0x000fe2000bf45070 */
[----:B-----5:R-:W-:Y:S01]  /*0470*/  FSETP.NEU.AND P0, PT, R35, RZ, PT ;  /* 0x000000ff2300720b */ /* 0x020fe20003f0d000 */
[----:B------:R-:W-:Y:S02]  /*0480*/  USEL UR5, URZ, 0xffffffff, UP0 ;  /* 0xffffffffff057887 */ /* 0x000fe40008000000 */
[----:B------:R-:W-:-:S10]  /*0490*/  UISETP.NE.AND.EX UP2, UPT, UR7, URZ, UPT, UP2 ;  /* 0x000000ff0700728c */ /* 0x000fd4000bf45320 */
[----:B------:R-:W-:Y:S01]  /*04a0*/  VOTEU.ANY UP1, P0 ;  /* 0x0000000000ff7886 */ /* 0x000fe20000020100 */
[----:B------:R-:W-:-:S04]  /*04b0*/  @!UP2 USEL UR5, URZ, 0xffffffff, UP1 ;  /* 0xffffffffff05a887 */ /* 0x000fc80008800000 */
[----:B------:R-:W-:-:S04]  /*04c0*/  ULOP3.LUT UR5, UR5, 0x1, URZ, 0xc0, !UPT ;  /* 0x0000000105057892 */ /* 0x000fc8000f8ec0ff */
[----:B------:R-:W-:-:S11]  /*04d0*/  UISETP.NE.U32.AND UP6, UPT, UR5, 0x1, UPT ;  /* 0x000000010500788c */ /* 0x000fd6000bfc5070 */
.L_x_8:
[----:B-12---:R-:W1:Y:S02]  /*04e0*/  SHFL.IDX PT, R2, R75, RZ, 0x1f ;  /* 0x00001fff4b027589 */ /* 0x006e6400000e0000 */
[----:B-1----:R-:W-:-:S13]  /*04f0*/  ISETP.NE.AND P0, PT, R2, RZ, PT ;  /* 0x000000ff0200720c */ /* 0x002fda0003f05270 */
[----:B------:R-:W-:Y:S05]  /*0500*/  @P0 BRA `(.L_x_9) ;  /* 0x0000000000840947 */ /* 0x000fea0003800000 */
[----:B------:R-:W-:Y:S01]  /*0510*/  ELECT P0, URZ, PT ;  /* 0x0000000000ff782f */ /* 0x000fe20003800000 */
[----:B------:R-:W-:-:S12]  /*0520*/  BSSY.RECONVERGENT B0, `(.L_x_9) ;  /* 0x000001f000007945 */ /* 0x000fd80003800200 */
[----:B------:R-:W-:Y:S05]  /*0530*/  @!P0 BRA `(.L_x_10) ;  /* 0x0000000000748947 */ /* 0x000fea0003800000 */
[----:B------:R-:W1:Y:S01]  /*0540*/  S2UR UR7, SR_CgaCtaId ;  /* 0x00000000000779c3 */ /* 0x000e620000008800 */
[----:B------:R-:W-:Y:S01]  /*0550*/  UMOV UR8, 0x400 ;  /* 0x0000040000087882 */ /* 0x000fe20000000000 */
[----:B------:R-:W-:Y:S01]  /*0560*/  UMOV UR6, 0x1 ;  /* 0x0000000100067882 */ /* 0x000fe20000000000 */
[----:B------:R-:W-:Y:S02]  /*0570*/  UMOV UR5, 0x2 ;  /* 0x0000000200057882 */ /* 0x000fe40000000000 */
[----:B------:R-:W-:-:S04]  /*0580*/  UIADD3 UR10, UPT, UPT, -UR5, 0x100000, URZ ;  /* 0x00100000050a7890 */ /* 0x000fc8000fffe1ff */
[----:B------:R-:W-:Y:S02]  /*0590*/  USHF.L.U32 UR11, UR10, 0xb, URZ ;  /* 0x0000000b0a0b7899 */ /* 0x000fe400080006ff */
[----:B------:R-:W-:Y:S02]  /*05a0*/  USHF.L.U32 UR10, UR10, 0x1, URZ ;  /* 0x000000010a0a7899 */ /* 0x000fe400080006ff */
[----:B-1----:R-:W-:Y:S02]  /*05b0*/  ULEA UR7, UR7, UR8, 0x18 ;  /* 0x0000000807077291 */ /* 0x002fe4000f8ec0ff */
[----:B------:R-:W-:-:S04]  /*05c0*/  UIADD3 UR8, UPT, UPT, -UR6, 0x100000, URZ ;  /* 0x0010000006087890 */ /* 0x000fc8000fffe1ff */
[----:B------:R-:W-:Y:S02]  /*05d0*/  USHF.L.U32 UR9, UR8, 0xb, URZ ;  /* 0x0000000b08097899 */ /* 0x000fe400080006ff */
[----:B------:R-:W-:Y:S01]  /*05e0*/  USHF.L.U32 UR8, UR8, 0x1, URZ ;  /* 0x0000000108087899 */ /* 0x000fe200080006ff */
[----:B------:R-:W1:Y:S11]  /*05f0*/  FENCE.VIEW.ASYNC.S ;  /* 0x00000000000073c6 */ /* 0x000e760000000000 */
[----:B-1----:R1:W2:Y:S01]  /*0600*/  SYNCS.EXCH.64 URZ, [UR7], UR8 ;  /* 0x0000000807ff75b2 */ /* 0x0022a20008000100 */
[----:B------:R1:W3:Y:S01]  /*0610*/  SYNCS.EXCH.64 URZ, [UR7+0x40], UR10 ;  /* 0x0000400a07ff75b2 */ /* 0x0002e20008000100 */
[----:B------:R1:W4:Y:S01]  /*0620*/  SYNCS.EXCH.64 URZ, [UR7+0x8], UR8 ;  /* 0x0000080807ff75b2 */ /* 0x0003220008000100 */
[----:B------:R1:W1:Y:S01]  /*0630*/  SYNCS.EXCH.64 URZ, [UR7+0x48], UR10 ;  /* 0x0000480a07ff75b2 */ /* 0x0002620008000100 */
        /* <DEDUP_REMOVED lines=12> */
[----:B------:R-:W-:Y:S01]  /*0700*/  NOP ;  /* 0x0000000000007918 */ /* 0x000fe20000000000 */
.L_x_10:
[----:B-1----:R-:W-:Y:S05]  /*0710*/  BSYNC.RECONVERGENT B0 ;  /* 0x0000000000007941 */ /* 0x002fea0003800200 */
.L_x_9:
[----:B------:R-:W1:Y:S01]  /*0720*/  SHFL.IDX PT, R2, R75, RZ, 0x1f ;  /* 0x00001fff4b027589 */ /* 0x000e6200000e0000 */
[----:B------:R-:W-:Y:S01]  /*0730*/  NOP ;  /* 0x0000000000007918 */ /* 0x000fe20000000000 */
[----:B-1----:R-:W-:-:S13]  /*0740*/  ISETP.NE.AND P0, PT, R2, 0x1, PT ;  /* 0x000000010200780c */ /* 0x002fda0003f05270 */
[----:B------:R-:W-:Y:S05]  /*0750*/  @P0 BRA `(.L_x_11) ;  /* 0x0000000000580947 */ /* 0x000fea0003800000 */
[----:B------:R-:W1:Y:S01]  /*0760*/  S2UR UR7, SR_CgaCtaId ;  /* 0x00000000000779c3 */ /* 0x000e620000008800 */
[----:B------:R-:W-:Y:S01]  /*0770*/  UMOV UR8, 0x400 ;  /* 0x0000040000087882 */ /* 0x000fe20000000000 */
[----:B------:R-:W-:Y:S01]  /*0780*/  UMOV UR6, 0x20 ;  /* 0x0000002000067882 */ /* 0x000fe20000000000 */
[----:B------:R-:W-:Y:S01]  /*0790*/  UMOV UR5, 0x80 ;  /* 0x0000008000057882 */ /* 0x000fe20000000000 */
[----:B------:R-:W-:Y:S01]  /*07a0*/  ELECT P0, URZ, PT ;  /* 0x0000000000ff782f */ /* 0x000fe20003800000 */
        /* <DEDUP_REMOVED lines=8> */
[----:B-1----:R1:W1:Y:S01]  /*0830*/  SYNCS.EXCH.64 URZ, [UR7+0x80], UR8 ;  /* 0x0000800807ff75b2 */ /* 0x0022620008000100 */
        /* <DEDUP_REMOVED lines=8> */
.L_x_11:
[----:B------:R-:W2:Y:S01]  /*08c0*/  SHFL.IDX PT, R2, R75, RZ, 0x1f ;  /* 0x00001fff4b027589 */ /* 0x000ea200000e0000 */
[----:B------:R-:W-:Y:S01]  /*08d0*/  NOP ;  /* 0x0000000000007918 */ /* 0x000fe20000000000 */
[----:B--2---:R-:W-:-:S13]  /*08e0*/  ISETP.NE.AND P0, PT, R2, 0x3, PT ;  /* 0x000000030200780c */ /* 0x004fda0003f05270 */
[----:B------:R-:W-:Y:S05]  /*08f0*/  @P0 BRA `(.L_x_12) ;  /* 0x0000000000300947 */ /* 0x000fea0003800000 */
[----:B------:R-:W2:Y:S01]  /*0900*/  S2UR UR6, SR_CgaCtaId ;  /* 0x00000000000679c3 */ /* 0x000ea20000008800 */
[----:B-1----:R-:W-:Y:S01]  /*0910*/  UMOV UR7, 0x400 ;  /* 0x0000040000077882 */ /* 0x002fe20000000000 */
[----:B------:R-:W-:Y:S01]  /*0920*/  UMOV UR5, 0x20 ;  /* 0x0000002000057882 */ /* 0x000fe20000000000 */
[----:B------:R-:W-:Y:S01]  /*0930*/  ELECT P0, URZ, PT ;  /* 0x0000000000ff782f */ /* 0x000fe20003800000 */
[----:B------:R-:W-:-:S04]  /*0940*/  UIADD3 UR8, UPT, UPT, -UR5, 0x100000, URZ ;  /* 0x0010000005087890 */ /* 0x000fc8000fffe1ff */
[----:B------:R-:W-:Y:S02]  /*0950*/  USHF.L.U32 UR9, UR8, 0xb, URZ ;  /* 0x0000000b08097899 */ /* 0x000fe400080006ff */
[----:B------:R-:W-:Y:S02]  /*0960*/  USHF.L.U32 UR8, UR8, 0x1, URZ ;  /* 0x0000000108087899 */ /* 0x000fe400080006ff */
[----:B--2---:R-:W-:Y:S01]  /*0970*/  ULEA UR6, UR6, UR7, 0x18 ;  /* 0x0000000706067291 */ /* 0x004fe2000f8ec0ff */
[----:B------:R-:W1:Y:S11]  /*0980*/  FENCE.VIEW.ASYNC.S ;  /* 0x00000000000073c6 */ /* 0x000e760000000000 */
[----:B-1----:R2:W1:Y:S01]  /*0990*/  SYNCS.EXCH.64 URZ, [UR6+0xc0], UR8 ;  /* 0x0000c00806ff75b2 */ /* 0x0024620008000100 */
[----:B------:R2:W1:Y:S02]  /*09a0*/  SYNCS.EXCH.64 URZ, [UR6+0xc8], UR8 ;  /* 0x0000c80806ff75b2 */ /* 0x0004640008000100 */
[----:B--2---:R-:W-:Y:S01]  /*09b0*/  NOP ;  /* 0x0000000000007918 */ /* 0x004fe20000000000 */
.L_x_12:
[----:B------:R-:W2:Y:S01]  /*09c0*/  SHFL.IDX PT, R2, R75, RZ, 0x1f ;  /* 0x00001fff4b027589 */ /* 0x000ea200000e0000 */
[----:B------:R-:W-:Y:S01]  /*09d0*/  NOP ;  /* 0x0000000000007918 */ /* 0x000fe20000000000 */
[----:B--2---:R-:W-:-:S13]  /*09e0*/  ISETP.NE.AND P0, PT, R2, 0x4, PT ;  /* 0x000000040200780c */ /* 0x004fda0003f05270 */
[----:B------:R-:W-:Y:S05]  /*09f0*/  @P0 BRA `(.L_x_13) ;  /* 0x0000000000440947 */ /* 0x000fea0003800000 */
[----:B------:R-:W2:Y:S01]  /*0a00*/  S2UR UR6, SR_CgaCtaId ;  /* 0x00000000000679c3 */ /* 0x000ea20000008800 */
[----:B-1----:R-:W-:Y:S01]  /*0a10*/  UMOV UR8, 0x1e0 ;  /* 0x000001e000087882 */ /* 0x002fe20000000000 */
[----:B------:R-:W-:Y:S01]  /*0a20*/  UMOV UR7, 0x400 ;  /* 0x0000040000077882 */ /* 0x000fe20000000000 */
[----:B------:R-:W-:Y:S01]  /*0a30*/  USEL UR8, UR8, 0x1a0, UP6 ;  /* 0x000001a008087887 */ /* 0x000fe2000b000000 */
[----:B------:R-:W-:Y:S01]  /*0a40*/  UMOV UR5, 0x1 ;  /* 0x0000000100057882 */ /* 0x000fe20000000000 */
[----:B------:R-:W-:Y:S01]  /*0a50*/  ELECT P0, URZ, PT ;  /* 0x0000000000ff782f */ /* 0x000fe20003800000 */
[----:B------:R-:W-:-:S04]  /*0a60*/  UIADD3 UR10, UPT, UPT, -UR5, 0x100000, URZ ;  /* 0x00100000050a7890 */ /* 0x000fc8000fffe1ff */
[----:B------:R-:W-:Y:S02]  /*0a70*/  USHF.L.U32 UR11, UR10, 0xb, URZ ;  /* 0x0000000b0a0b7899 */ /* 0x000fe400080006ff */
[----:B------:R-:W-:Y:S02]  /*0a80*/  USHF.L.U32 UR10, UR10, 0x1, URZ ;  /* 0x000000010a0a7899 */ /* 0x000fe400080006ff */
        /* <DEDUP_REMOVED lines=8> */
.L_x_13:
[----:B------:R-:W2:Y:S01]  /*0b10*/  SHFL.IDX PT, R2, R75, RZ, 0x1f ;  /* 0x00001fff4b027589 */ /* 0x000ea200000e0000 */
[----:B------:R-:W1:Y:S01]  /*0b20*/  S2UR UR49, SR_CgaCtaId ;  /* 0x00000000003179c3 */ /* 0x000e620000008800 */
[----:B------:R-:W-:Y:S01]  /*0b30*/  NOP ;  /* 0x0000000000007918 */ /* 0x000fe20000000000 */
[----:B--2---:R-:W-:-:S13]  /*0b40*/  ISETP.NE.AND P0, PT, R2, 0x5, PT ;  /* 0x000000050200780c */ /* 0x004fda0003f05270 */
[----:B-1----:R-:W-:Y:S05]  /*0b50*/  @P0 BRA `(.L_x_14) ;  /* 0x0000000000440947 */ /* 0x002fea0003800000 */
[----:B------:R-:W-:Y:S01]  /*0b60*/  UMOV UR7, 0x400 ;  /* 0x0000040000077882 */ /* 0x000fe20000000000 */
[----:B------:R-:W-:Y:S01]  /*0b70*/  UMOV UR6, 0x1 ;  /* 0x0000000100067882 */ /* 0x000fe20000000000 */
[----:B------:R-:W-:Y:S01]  /*0b80*/  UMOV UR5, 0x80 ;  /* 0x0000008000057882 */ /* 0x000fe20000000000 */
[----:B------:R-:W-:Y:S02]  /*0b90*/  ULEA UR7, UR49, UR7, 0x18 ;  /* 0x0000000731077291 */ /* 0x000fe4000f8ec0ff */
[----:B------:R-:W-:-:S04]  /*0ba0*/  UIADD3 UR8, UPT, UPT, -UR6, 0x100000, URZ ;  /* 0x0010000006087890 */ /* 0x000fc8000fffe1ff */
[----:B------:R-:W-:Y:S02]  /*0bb0*/  USHF.L.U32 UR9, UR8, 0xb, URZ ;  /* 0x0000000b08097899 */ /* 0x000fe400080006ff */
[----:B------:R-:W-:Y:S02]  /*0bc0*/  USHF.L.U32 UR8, UR8, 0x1, URZ ;  /* 0x0000000108087899 */ /* 0x000fe400080006ff */
[----:B------:R-:W-:-:S04]  /*0bd0*/  UIADD3 UR10, UPT, UPT, -UR5, 0x100000, URZ ;  /* 0x00100000050a7890 */ /* 0x000fc8000fffe1ff */
[----:B------:R-:W-:Y:S02]  /*0be0*/  USHF.L.U32 UR11, UR10, 0xb, URZ ;  /* 0x0000000b0a0b7899 */ /* 0x000fe400080006ff */
[----:B------:R-:W-:Y:S01]  /*0bf0*/  USHF.L.U32 UR10, UR10, 0x1, URZ ;  /* 0x000000010a0a7899 */ /* 0x000fe200080006ff */
[----:B------:R-:W-:Y:S01]  /*0c00*/  ELECT P0, URZ, PT ;  /* 0x0000000000ff782f */ /* 0x000fe20003800000 */
[----:B------:R-:W1:Y:S02]  /*0c10*/  FENCE.VIEW.ASYNC.S ;  /* 0x00000000000073c6 */ /* 0x000e640000000000 */
[----:B-1----:R1:W2:Y:S08]  /*0c20*/  SYNCS.EXCH.64 URZ, [UR7+0xe0], UR8 ;  /* 0x0000e00807ff75b2 */ /* 0x0022b00008000100 */
[----:B------:R1:W1:Y:S01]  /*0c30*/  SYNCS.EXCH.64 URZ, [UR7+0xf0], UR10 ;  /* 0x0000f00a07ff75b2 */ /* 0x0002620008000100 */
[----:B------:R1:W1:Y:S01]  /*0c40*/  SYNCS.EXCH.64 URZ, [UR7+0xe8], UR8 ;  /* 0x0000e80807ff75b2 */ /* 0x0002620008000100 */
[----:B------:R1:W1:Y:S01]  /*0c50*/  SYNCS.EXCH.64 URZ, [UR7+0xf8], UR10 ;  /* 0x0000f80a07ff75b2 */ /* 0x0002620008000100 */
[----:B------:R-:W-:Y:S01]  /*0c60*/  NOP ;  /* 0x0000000000007918 */ /* 0x000fe20000000000 */
.L_x_14:
[----:B------:R-:W3:Y:S01]  /*0c70*/  LDCU UR5, c[0x0][0x36c] ;  /* 0x00006d80ff0577ac */ /* 0x000ee20008000800 */
[----:B------:R-:W-:Y:S01]  /*0c80*/  ISETP.NE.OR P6, PT, R0, 0x2, !P6 ;  /* 0x000000020000780c */ /* 0x000fe200077c5670 */
[----:B------:R-:W-:Y:S01]  /*0c90*/  NOP ;  /* 0x0000000000007918 */ /* 0x000fe20000000000 */
[----:B------:R-:W-:Y:S01]  /*0ca0*/  LOP3.LUT R8, R74, 0x1f, RZ, 0xc0, !PT ;  /* 0x0000001f4a087812 */ /* 0x000fe200078ec0ff */
[----:B------:R-:W-:Y:S02]  /*0cb0*/  UISETP.NE.AND UP5, UPT, UR4, 0x2, UPT ;  /* 0x000000020400788c */ /* 0x000fe4000bfa5270 */
[----:B------:R-:W-:Y:S02]  /*0cc0*/  UISETP.NE.AND UP4, UPT, UR4, URZ, UPT ;  /* 0x000000ff0400728c */ /* 0x000fe4000bf85270 */
[----:B---3--:R-:W-:-:S09]  /*0cd0*/  UISETP.EQ.U32.AND UP1, UPT, UR5, 0x1, UPT ;  /* 0x000000010500788c */ /* 0x008fd2000bf22070 */
[----:B------:R-:W-:Y:S05]  /*0ce0*/  BRA.U !UP1, `(.L_x_15) ;  /* 0x0000000109087547 */ /* 0x000fea000b800000 */
[----:B-12-4-:R-:W-:Y:S01]  /*0cf0*/  UCGABAR_ARV ;  /* 0x00000000000079c7 */ /* 0x016fe20008000000 */
[----:B------:R-:W-:Y:S05]  /*0d00*/  BRA `(.L_x_16) ;  /* 0x0000000000047947 */ /* 0x000fea0003800000 */
.L_x_15:
[----:B-12-4-:R-:W-:Y:S01]  /*0d10*/  NOP ;  /* 0x0000000000007918 */ /* 0x016fe20000000000 */
.L_x_16:
[----:B------:R-:W1:Y:S01]  /*0d20*/  S2R R16, SR_CTAID.Y ;  /* 0x0000000000107919 */ /* 0x000e620000002600 */
[----:B------:R-:W2:Y:S01]  /*0d30*/  S2UR UR6, SR_CTAID.X ;  /* 0x00000000000679c3 */ /* 0x000ea20000002500 */
[----:B------:R-:W-:-:S05]  /*0d40*/  CS2R.32 R64, SR_CgaSize ;  /* 0x0000000000407805 */ /* 0x000fca0000008a00 */
[----:B------:R-:W-:-:S05]  /*0d50*/  IMAD R64, R64, -0xa0, RZ ;  /* 0xffffff6040407824 */ /* 0x000fca00078e02ff */
[----:B------:R-:W-:-:S14]  /*0d60*/  R2UR UR7, R64 ;  /* 0x00000000400772ca */ /* 0x000fdc00000e0000 */
[----:B------:R-:W3:Y:S01]  /*0d70*/  LDCU UR7, c[0x0][UR7+0x2b0] ;  /* 0x00005600070777ac */ /* 0x000ee20008000800 */
[----:B------:R-:W-:-:S05]  /*0d80*/  CS2R.32 R64, SR_CgaSize ;  /* 0x0000000000407805 */ /* 0x000fca0000008a00 */
[----:B------:R-:W-:-:S05]  /*0d90*/  IMAD R64, R64, -0xa0, RZ ;  /* 0xffffff6040407824 */ /* 0x000fca00078e02ff */
[----:B------:R-:W-:-:S14]  /*0da0*/  R2UR UR5, R64 ;  /* 0x00000000400572ca */ /* 0x000fdc00000e0000 */
[----:B------:R-:W4:Y:S01]  /*0db0*/  LDCU UR5, c[0x0][UR5+0x2b4] ;  /* 0x00005680050577ac */ /* 0x000f220008000800 */
[----:B------:R-:W4:Y:S01]  /*0dc0*/  LDC R11, c[0x0][0xc24] ;  /* 0x00030900ff0b7b82 */ /* 0x000f220000000800 */
[----:B------:R-:W-:Y:S02]  /*0dd0*/  USHF.L.U32 UR52, UR49, 0xb, URZ ;  /* 0x0000000b31347899 */ /* 0x000fe400080006ff */
[----:B------:R-:W-:Y:S02]  /*0de0*/  USHF.L.U32 UR32, UR49, 0x5, URZ ;  /* 0x0000000531207899 */ /* 0x000fe400080006ff */
[----:B------:R-:W-:Y:S02]  /*0df0*/  ULOP3.LUT UR52, UR52, 0x800, URZ, 0xc0, !UPT ;  /* 0x0000080034347892 */ /* 0x000fe4000f8ec0ff */
[----:B------:R-:W-:Y:S01]  /*0e00*/  ULOP3.LUT UR32, UR32, 0x20, URZ, 0xc0, !UPT ;  /* 0x0000002020207892 */ /* 0x000fe2000f8ec0ff */
[----:B------:R-:W-:-:S05]  /*0e10*/  CS2R.32 R5, SR_CgaSize ;  /* 0x0000000000057805 */ /* 0x000fca0000008a00 */
[----:B------:R-:W-:-:S06]  /*0e20*/  IMAD R5, R5, -0xa0, RZ ;  /* 0xffffff6005057824 */ /* 0x000fcc00078e02ff */
[----:B------:R-:W4:Y:S01]  /*0e30*/  LDC R5, c[0x0][R5+0x2a0] ;  /* 0x0000a80005057b82 */ /* 0x000f220000000800 */
[----:B------:R-:W-:Y:S01]  /*0e40*/  UISETP.NE.AND UP2, UPT, UR4, 0x2, UPT ;  /* 0x000000020400788c */ /* 0x000fe2000bf45270 */
[----:B--2---:R-:W-:Y:S02]  /*0e50*/  I2FP.F32.U32 R64, UR6 ;  /* 0x0000000600407c45 */ /* 0x004fe40008201000 */
[----:B------:R-:W-:-:S05]  /*0e60*/  CS2R.32 R58, SR_CgaSize ;  /* 0x00000000003a7805 */ /* 0x000fca0000008a00 */
[----:B------:R-:W-:-:S06]  /*0e70*/  IMAD R58, R58, -0xa0, RZ ;  /* 0xffffff603a3a7824 */ /* 0x000fcc00078e02ff */
[----:B------:R-:W2:Y:S01]  /*0e80*/  LDC R58, c[0x0][R58+0x2a4] ;  /* 0x0000a9003a3a7b82 */ /* 0x000ea20000000800 */
[----:B------:R-:W-:Y:S01]  /*0e90*/  MOV R19, UR6 ;  /* 0x0000000600137c02 */ /* 0x000fe20008000f00 */
[----:B---3--:R-:W-:Y:S01]  /*0ea0*/  FMUL R64, R64, UR7 ;  /* 0x0000000740407c20 */ /* 0x008fe20008400000 */
[----:B-1----:R-:W-:-:S05]  /*0eb0*/  I2FP.F32.U32 R0, R16 ;  /* 0x0000001000007245 */ /* 0x002fca0000201000 */
[----:B------:R-:W1:Y:S01]  /*0ec0*/  S2UR UR48, SR_CTAID.Z ;  /* 0x00000000003079c3 */ /* 0x000e620000002700 */
[----:B----4-:R-:W-:Y:S01]  /*0ed0*/  ISETP.GE.AND P0, PT, R11, 0x1, PT ;  /* 0x000000010b00780c */ /* 0x010fe20003f06270 */
[----:B------:R-:W3:Y:S01]  /*0ee0*/  F2I.U32.TRUNC.NTZ R64, R64 ;  /* 0x0000004000407305 */ /* 0x000ee2000020f000 */
[----:B------:R-:W-:Y:S01]  /*0ef0*/  FMUL R0, R0, UR5 ;  /* 0x0000000500007c20 */ /* 0x000fe20008400000 */
[----:B------:R-:W4:Y:S04]  /*0f00*/  LDCU UR5, c[0x0][0xc30] ;  /* 0x00018600ff0577ac */ /* 0x000f280008000800 */
[----:B------:R-:W1:Y:S02]  /*0f10*/  LDC R26, c[0x0][0xc24] ;  /* 0x00030900ff1a7b82 */ /* 0x000e640000000800 */
[----:B------:R-:W4:Y:S01]  /*0f20*/  F2I.U32.TRUNC.NTZ R3, R0 ;  /* 0x0000000000037305 */ /* 0x000f22000020f000 */
[----:B---3--:R-:W-:-:S05]  /*0f30*/  IADD3 R64, PT, PT, -R64, RZ, RZ ;  /* 0x000000ff40407210 */ /* 0x008fca0007ffe1ff */
[----:B------:R-:W-:Y:S01]  /*0f40*/  IMAD R64, R5, R64, UR6 ;  /* 0x0000000605407e24 */ /* 0x000fe2000f8e0240 */
[----:B----4-:R-:W-:Y:S02]  /*0f50*/  IADD3 R3, PT, PT, -R3, RZ, RZ ;  /* 0x000000ff03037210 */ /* 0x010fe40007ffe1ff */
[----:B------:R-:W-:-:S03]  /*0f60*/  PRMT R0, RZ, 0x7610, R0 ;  /* 0x00007610ff007816 */ /* 0x000fc60000000000 */
[----:B--2---:R-:W-:Y:S01]  /*0f70*/  IMAD R58, R58, R3, R16 ;  /* 0x000000033a3a7224 */ /* 0x004fe200078e0210 */
[----:B------:R-:W-:Y:S06]  /*0f80*/  BRA.U UP4, `(.L_x_17) ;  /* 0x0000000104207547 */ /* 0x000fec000b800000 */
[C---:B------:R-:W-:Y:S02]  /*0f90*/  ISETP.NE.AND P3, PT, R58.reuse, RZ, PT ;  /* 0x000000ff3a00720c */ /* 0x040fe40003f65270 */
[----:B------:R-:W-:Y:S02]  /*0fa0*/  ISETP.NE.AND P1, PT, R58, RZ, PT ;  /* 0x000000ff3a00720c */ /* 0x000fe40003f25270 */
[C---:B------:R-:W-:Y:S02]  /*0fb0*/  ISETP.NE.AND P2, PT, R64.reuse, 0x1, PT ;  /* 0x000000014000780c */ /* 0x040fe40003f45270 */
[----:B------:R-:W-:Y:S02]  /*0fc0*/  SEL R0, RZ, 0x2, P3 ;  /* 0x00000002ff007807 */ /* 0x000fe40001800000 */
[----:B------:R-:W-:Y:S02]  /*0fd0*/  ISETP.EQ.OR P1, PT, R64, RZ, !P1 ;  /* 0x000000ff4000720c */ /* 0x000fe40004f22670 */
[----:B------:R-:W-:-:S02]  /*0fe0*/  SEL R0, R0, 0x2, P2 ;  /* 0x0000000200007807 */ /* 0x000fc40001000000 */
[----:B------:R-:W-:-:S05]  /*0ff0*/  SEL R3, RZ, 0x1, !P1 ;  /* 0x00000001ff037807 */ /* 0x000fca0004800000 */
[----:B------:R-:W-:Y:S02]  /*1000*/  IMAD.IADD R0, R3, 0x1, R0 ;  /* 0x0000000103007824 */ /* 0x000fe400078e0200 */
.L_x_17:
[----:B------:R-:W-:Y:S05]  /*1010*/  @!P0 BRA `(.L_x_18) ;  /* 0x0000000000b88947 */ /* 0x000fea0003800000 */
[----:B------:R-:W2:Y:S01]  /*1020*/  LDC.64 R4, c[0x0][0xc18] ;  /* 0x00030600ff047b82 */ /* 0x000ea20000000a00 */
[----:B------:R-:W-:-:S07]  /*1030*/  ISETP.NE.AND P0, PT, R11, 0x1, PT ;  /* 0x000000010b00780c */ /* 0x000fce0003f05270 */
[----:B------:R-:W3:Y:S08]  /*1040*/  LDC R10, c[0x0][0xc0c] ;  /* 0x00030300ff0a7b82 */ /* 0x000ef00000000800 */
[----:B------:R-:W4:Y:S08]  /*1050*/  LDC R13, c[0x0][0x370] ;  /* 0x0000dc00ff0d7b82 */ /* 0x000f300000000800 */
[----:B------:R-:W1:Y:S01]  /*1060*/  LDC R12, c[0x0][0x374] ;  /* 0x0000dd00ff0c7b82 */ /* 0x000e620000000800 */
[----:B--2---:R-:W-:-:S07]  /*1070*/  ISETP.NE.AND P1, PT, R4, 0x1, PT ;  /* 0x000000010400780c */ /* 0x004fce0003f25270 */
[----:B------:R-:W4:Y:S01]  /*1080*/  LDC.64 R6, c[0x0][0xc10] ;  /* 0x00030400ff067b82 */ /* 0x000f220000000a00 */
[----:B---3--:R-:W-:-:S07]  /*1090*/  ISETP.NE.AND P2, PT, R10, 0x1, PT ;  /* 0x000000010a00780c */ /* 0x008fce0003f45270 */
[----:B------:R-:W2:Y:S08]  /*10a0*/  LDC R9, c[0x0][0xc20] ;  /* 0x00030800ff097b82 */ /* 0x000eb00000000800 */
[----:B------:R-:W3:Y:S01]  /*10b0*/  LDC.64 R2, c[0x0][0xc28] ;  /* 0x00030a00ff027b82 */ /* 0x000ee20000000a00 */
[----:B-1----:R-:W-:-:S04]  /*10c0*/  IMAD.HI.U32 R14, R12, R5, RZ ;  /* 0x000000050c0e7227 */ /* 0x002fc800078e00ff */
[----:B----4-:R-:W-:-:S04]  /*10d0*/  IMAD.HI.U32 R18, R13, R6, RZ ;  /* 0x000000060d127227 */ /* 0x010fc800078e00ff */
[----:B------:R-:W-:Y:S01]  /*10e0*/  IMAD.HI.U32 R20, R19, R6, RZ ;  /* 0x0000000613147227 */ /* 0x000fe200078e00ff */
[----:B------:R-:W-:Y:S02]  /*10f0*/  @P2 SHF.R.U32.HI R13, RZ, R7, R18 ;  /* 0x00000007ff0d2219 */ /* 0x000fe40000011612 */
[----:B--2---:R-:W-:Y:S01]  /*1100*/  @P1 SHF.R.U32.HI R12, RZ, R9, R14 ;  /* 0x00000009ff0c1219 */ /* 0x004fe2000001160e */
[----:B------:R-:W-:Y:S01]  /*1110*/  IMAD.HI.U32 R18, R16, R5, RZ ;  /* 0x0000000510127227 */ /* 0x000fe200078e00ff */
[----:B------:R-:W-:-:S04]  /*1120*/  SHF.R.U32.HI R20, RZ, R7, R20 ;  /* 0x00000007ff147219 */ /* 0x000fc80000011614 */
[----:B------:R-:W-:Y:S01]  /*1130*/  SHF.R.U32.HI R9, RZ, R9, R18 ;  /* 0x00000009ff097219 */ /* 0x000fe20000011612 */
[----:B---3--:R-:W-:Y:S01]  /*1140*/  IMAD.HI.U32 R14, R12, R2, RZ ;  /* 0x000000020c0e7227 */ /* 0x008fe200078e00ff */
[----:B------:R-:W-:Y:S02]  /*1150*/  SEL R5, R19, R20, !P2 ;  /* 0x0000001413057207 */ /* 0x000fe40005000000 */
[----:B------:R-:W-:Y:S01]  /*1160*/  SEL R9, R16, R9, !P1 ;  /* 0x0000000910097207 */ /* 0x000fe20004800000 */
[----:B------:R-:W-:Y:S01]  /*1170*/  IMAD.HI.U32 R6, R13, R2, RZ ;  /* 0x000000020d067227 */ /* 0x000fe200078e00ff */
[-C--:B------:R-:W-:Y:S02]  /*1180*/  @P0 SHF.R.U32.HI R12, RZ, R3.reuse, R14 ;  /* 0x00000003ff0c0219 */ /* 0x080fe4000001160e */
[----:B------:R-:W-:Y:S02]  /*1190*/  IADD3 R7, PT, PT, -R9, RZ, RZ ;  /* 0x000000ff09077210 */ /* 0x000fe40007ffe1ff */
[----:B------:R-:W-:Y:S01]  /*11a0*/  @P0 SHF.R.U32.HI R13, RZ, R3, R6 ;  /* 0x00000003ff0d0219 */ /* 0x000fe20000011606 */
[----:B------:R-:W-:-:S02]  /*11b0*/  IMAD R12, R12, R11, RZ ;  /* 0x0000000b0c0c7224 */ /* 0x000fc400078e02ff */
[----:B------:R-:W-:Y:S02]  /*11c0*/  IMAD R7, R4, R7, R16 ;  /* 0x0000000704077224 */ /* 0x000fe400078e0210 */
[----:B------:R-:W-:Y:S01]  /*11d0*/  IMAD R6, R13, R11, RZ ;  /* 0x0000000b0d067224 */ /* 0x000fe200078e02ff */
[----:B------:R-:W-:-:S04]  /*11e0*/  ISETP.GE.AND P1, PT, R9, R12, PT ;  /* 0x0000000c0900720c */ /* 0x000fc80003f26270 */
[----:B------:R-:W-:Y:S01]  /*11f0*/  ISETP.GE.OR P1, PT, R5, R6, P1 ;  /* 0x000000060500720c */ /* 0x000fe20000f26670 */
[----:B------:R-:W-:-:S05]  /*1200*/  IMAD.HI.U32 R6, R9, R2, RZ ;  /* 0x0000000209067227 */ /* 0x000fca00078e00ff */
[----:B------:R-:W-:-:S04]  /*1210*/  SHF.R.U32.HI R6, RZ, R3, R6 ;  /* 0x00000003ff067219 */ /* 0x000fc80000011606 */
[----:B------:R-:W-:-:S03]  /*1220*/  SEL R6, R9, R6, !P0 ;  /* 0x0000000609067207 */ /* 0x000fc60004000000 */
[----:B------:R-:W-:Y:S01]  /*1230*/  @!P1 IMAD.HI.U32 R12, R5, R2, RZ ;  /* 0x00000002050c9227 */ /* 0x000fe200078e00ff */
[----:B------:R-:W-:-:S04]  /*1240*/  IADD3 R2, PT, PT, -R6, RZ, RZ ;  /* 0x000000ff06027210 */ /* 0x000fc80007ffe1ff */
[----:B------:R-:W-:Y:S01]  /*1250*/  @!P1 SHF.R.U32.HI R12, RZ, R3, R12 ;  /* 0x00000003ff0c9219 */ /* 0x000fe2000001160c */
[----:B------:R-:W-:-:S03]  /*1260*/  IMAD R2, R11, R2, R9 ;  /* 0x000000020b027224 */ /* 0x000fc600078e0209 */
[----:B------:R-:W-:-:S05]  /*1270*/  @!P1 SEL R3, R5, R12, !P0 ;  /* 0x0000000c05039207 */ /* 0x000fca0004000000 */
[--C-:B------:R-:W-:Y:S02]  /*1280*/  @!P1 IMAD.IADD R6, R6, 0x1, -R3.reuse ;  /* 0x0000000106069824 */ /* 0x100fe400078e0a03 */
[----:B------:R-:W-:Y:S01]  /*1290*/  @!P1 IMAD R3, R2, R13, R3 ;  /* 0x0000000d02039224 */ /* 0x000fe200078e0203 */
[----:B------:R-:W-:Y:S01]  /*12a0*/  IADD3 R2, PT, PT, -R5, RZ, RZ ;  /* 0x000000ff05027210 */ /* 0x000fe20007ffe1ff */
[----:B------:R-:W-:Y:S02]  /*12b0*/  @!P1 IMAD R9, R6, R11, R5 ;  /* 0x0000000b06099224 */ /* 0x000fe400078e0205 */
[----:B------:R-:W-:Y:S02]  /*12c0*/  @!P1 IMAD.MOV.U32 R5, RZ, RZ, R3 ;  /* 0x000000ffff059224 */ /* 0x000fe400078e0003 */
[----:B------:R-:W-:Y:S02]  /*12d0*/  IMAD R2, R10, R2, R19 ;  /* 0x000000020a027224 */ /* 0x000fe400078e0213 */
[----:B------:R-:W-:-:S02]  /*12e0*/  IMAD R16, R9, R4, R7 ;  /* 0x0000000409107224 */ /* 0x000fc400078e0207 */
[----:B------:R-:W-:Y:S02]  /*12f0*/  IMAD R19, R5, R10, R2 ;  /* 0x0000000a05137224 */ /* 0x000fe400078e0202 */
.L_x_18:
[----:B------:R-:W-:-:S09]  /*1300*/  UISETP.NE.AND UP3, UPT, UR5, 0x1, UPT ;  /* 0x000000010500788c */ /* 0x000fd2000bf65270 */
[----:B------:R-:W-:Y:S05]  /*1310*/  BRA.U UP3, `(.L_x_19) ;  /* 0x0000000103407547 */ /* 0x000fea000b800000 */
[----:B------:R-:W2:Y:S08]  /*1320*/  LDC.64 R4, c[0x0][0xc10] ;  /* 0x00030400ff047b82 */ /* 0x000eb00000000a00 */
[----:B------:R-:W3:Y:S08]  /*1330*/  LDC.64 R2, c[0x0][0xc18] ;  /* 0x00030600ff027b82 */ /* 0x000ef00000000a00 */
[----:B------:R-:W4:Y:S08]  /*1340*/  LDC R6, c[0x0][0xc20] ;  /* 0x00030800ff067b82 */ /* 0x000f300000000800 */
[----:B------:R-:W1:Y:S01]  /*1350*/  LDC R10, c[0x0][0xc0c] ;  /* 0x00030300ff0a7b82 */ /* 0x000e620000000800 */
[----:B--2---:R-:W-:-:S05]  /*1360*/  IMAD.HI.U32 R4, R19, R4, RZ ;  /* 0x0000000413047227 */ /* 0x004fca00078e00ff */
[----:B------:R-:W-:Y:S01]  /*1370*/  SHF.R.U32.HI R4, RZ, R5, R4 ;  /* 0x00000005ff047219 */ /* 0x000fe20000011604 */
[----:B---3--:R-:W-:Y:S01]  /*1380*/  IMAD.HI.U32 R3, R16, R3, RZ ;  /* 0x0000000310037227 */ /* 0x008fe200078e00ff */
[----:B------:R-:W-:-:S04]  /*1390*/  ISETP.NE.AND P0, PT, R2, 0x1, PT ;  /* 0x000000010200780c */ /* 0x000fc80003f05270 */
[----:B----4-:R-:W-:-:S04]  /*13a0*/  SHF.R.U32.HI R3, RZ, R6, R3 ;  /* 0x00000006ff037219 */ /* 0x010fc80000011603 */
[----:B------:R-:W-:Y:S02]  /*13b0*/  SEL R3, R16, R3, !P0 ;  /* 0x0000000310037207 */ /* 0x000fe40004000000 */
[----:B-1----:R-:W-:-:S04]  /*13c0*/  ISETP.NE.AND P1, PT, R10, 0x1, PT ;  /* 0x000000010a00780c */ /* 0x002fc80003f25270 */
[----:B------:R-:W-:-:S05]  /*13d0*/  SEL R4, R19, R4, !P1 ;  /* 0x0000000413047207 */ /* 0x000fca0004800000 */
[----:B------:R-:W-:Y:S02]  /*13e0*/  IMAD.IADD R5, R3, 0x1, -R4 ;  /* 0x0000000103057824 */ /* 0x000fe400078e0a04 */
[----:B------:R-:W-:Y:S02]  /*13f0*/  IMAD.IADD R3, R4, 0x1, -R3 ;  /* 0x0000000104037824 */ /* 0x000fe400078e0a03 */
[----:B------:R-:W-:Y:S02]  /*1400*/  IMAD R19, R5, R10, R19 ;  /* 0x0000000a05137224 */ /* 0x000fe400078e0213 */
[----:B------:R-:W-:Y:S02]  /*1410*/  IMAD R16, R3, R2, R16 ;  /* 0x0000000203107224 */ /* 0x000fe400078e0210 */
.L_x_19:
[----:B------:R-:W-:Y:S05]  /*1420*/  BRA.U !UP1, `(.L_x_20) ;  /* 0x00000001090c7547 */ /* 0x000fea000b800000 */
[----:B------:R-:W-:Y:S01]  /*1430*/  UCGABAR_WAIT ;  /* 0x0000000000007dc7 */ /* 0x000fe20008000000 */
[----:B------:R-:W-:Y:S01]  /*1440*/  CCTL.IVALL ;  /* 0x00000000ff00798f */ /* 0x000fe20002000000 */
[----:B------:R-:W-:Y:S05]  /*1450*/  BRA `(.L_x_21) ;  /* 0x0000000000047947 */ /* 0x000fea0003800000 */
.L_x_20:
[----:B------:R-:W-:Y:S06]  /*1460*/  BAR.SYNC.DEFER_BLOCKING 0x0 ;  /* 0x0000000000007b1d */ /* 0x000fec0000010000 */
.L_x_21:
[----:B------:R-:W-:Y:S05]  /*1470*/  BRA.U UP2, `(.L_x_22) ;  /* 0x0000001d02d07547 */ /* 0x000fea000b800000 */
[----:B------:R-:W2:Y:S01]  /*1480*/  LDCU UR58, c[0x0][0x394] ;  /* 0x00007280ff3a77ac */ /* 0x000ea20008000800 */
[----:B------:R-:W3:Y:S01]  /*1490*/  LDC R2, c[0x0][0x5d8] ;  /* 0x00017600ff027b82 */ /* 0x000ee20000000800 */
[----:B------:R-:W-:Y:S01]  /*14a0*/  PLOP3.LUT P4, PT, PT, PT, UP6, 0x80, 0x8 ;  /* 0x000000000008781c */ /* 0x000fe20003f8f068 */
[----:B------:R-:W-:Y:S01]  /*14b0*/  IMAD.MOV.U32 R10, RZ, RZ, 0x1 ;  /* 0x00000001ff0a7424 */ /* 0x000fe200078e00ff */
[----:B------:R-:W-:Y:S01]  /*14c0*/  UISETP.NE.AND UP0, UPT, UR4, URZ, UPT ;  /* 0x000000ff0400728c */ /* 0x000fe2000bf05270 */
[----:B------:R-:W-:Y:S01]  /*14d0*/  ISETP.EQ.OR P5, PT, R8, RZ, P6 ;  /* 0x000000ff0800720c */ /* 0x000fe200037a2670 */
[----:B------:R-:W-:Y:S01]  /*14e0*/  USEL UR55, URZ, 0x1, UP5 ;  /* 0x00000001ff377887 */ /* 0x000fe2000a800000 */
[----:B------:R-:W-:Y:S01]  /*14f0*/  PLOP3.LUT P4, PT, P4, PT, PT, 0x8, 0x80 ;  /* 0x000000000080781c */ /* 0x000fe2000278e170 */
[----:B------:R-:W-:Y:S01]  /*1500*/  IMAD.MOV.U32 R8, RZ, RZ, RZ ;  /* 0x000000ffff087224 */ /* 0x000fe200078e00ff */
[----:B------:R-:W4:Y:S01]  /*1510*/  LDC R9, c[0x0][0x370] ;  /* 0x0000dc00ff097b82 */ /* 0x000f220000000800 */
[----:B------:R-:W1:Y:S01]  /*1520*/  LDCU.64 UR62, c[0x0][0x348] ;  /* 0x00006900ff3e77ac */ /* 0x000e620008000a00 */
[----:B------:R-:W-:Y:S01]  /*1530*/  USEL UR55, UR55, 0x2, UP0 ;  /* 0x0000000237377887 */ /* 0x000fe20008000000 */
[----:B------:R-:W-:-:S05]  /*1540*/  UMOV UR56, URZ ;  /* 0x000000ff00387c82 */ /* 0x000fca0008000000 */
[----:B------:R-:W1:Y:S01]  /*1550*/  LDC R0, c[0x0][0x374] ;  /* 0x0000dd00ff007b82 */ /* 0x000e620000000800 */
[----:B--2---:R-:W-:Y:S02]  /*1560*/  UIADD3 UR5, UPT, UPT, UR58, 0x3f, URZ ;  /* 0x0000003f3a057890 */ /* 0x004fe4000fffe0ff */
[----:B------:R-:W-:Y:S02]  /*1570*/  UIADD3 UR4, UPT, UPT, UR58, -0x1, URZ ;  /* 0xffffffff3a047890 */ /* 0x000fe4000fffe0ff */
[----:B------:R-:W-:Y:S02]  /*1580*/  USHF.R.S32.HI UR60, URZ, 0x1f, UR5 ;  /* 0x0000001fff3c7899 */ /* 0x000fe40008011405 */
[----:B------:R-:W-:Y:S01]  /*1590*/  UISETP.GE.U32.AND UP2, UPT, UR4, -0x7f, UPT ;  /* 0xffffff810400788c */ /* 0x000fe2000bf46070 */
[----:B---3--:R-:W-:Y:S01]  /*15a0*/  VIADD R2, R2, 0x7f ;  /* 0x0000007f02027836 */ /* 0x008fe20000000000 */
[----:B------:R-:W-:Y:S02]  /*15b0*/  ULEA.HI UR60, UR60, UR5, URZ, 0x6 ;  /* 0x000000053c3c7291 */ /* 0x000fe4000f8f30ff */
[----:B------:R-:W-:-:S02]  /*15c0*/  UIADD3 UR58, UPT, UPT, UR58, 0x7e, URZ ;  /* 0x0000007e3a3a7890 */ /* 0x000fc4000fffe0ff */
[----:B------:R-:W-:Y:S01]  /*15d0*/  USHF.R.S32.HI UR60, URZ, 0x6, UR60 ;  /* 0x00000006ff3c7899 */ /* 0x000fe2000801143c */
[----:B------:R-:W-:-:S03]  /*15e0*/  SHF.R.S32.HI R15, RZ, 0x1f, R2 ;  /* 0x0000001fff0f7819 */ /* 0x000fc60000011402 */
[----:B------:R-:W-:Y:S01]  /*15f0*/  UISETP.LT.U32.AND UP1, UPT, UR60, 0x8, UPT ;  /* 0x000000083c00788c */ /* 0x000fe2000bf21070 */
[----:B------:R-:W-:-:S03]  /*1600*/  LEA.HI R15, R15, R2, RZ, 0x7 ;  /* 0x000000020f0f7211 */ /* 0x000fc600078f38ff */
[----:B------:R-:W-:Y:S01]  /*1610*/  USEL UR59, UR60, 0x8, UP1 ;  /* 0x000000083c3b7887 */ /* 0x000fe20008800000 */
[----:B------:R-:W-:-:S03]  /*1620*/  SHF.R.S32.HI R15, RZ, 0x7, R15 ;  /* 0x00000007ff0f7819 */ /* 0x000fc6000001140f */
[----:B------:R-:W-:Y:S02]  /*1630*/  UIADD3 UR54, UPT, UPT, UR59, -0x1, URZ ;  /* 0xffffffff3b367890 */ /* 0x000fe4000fffe0ff */
[----:B------:R-:W-:Y:S02]  /*1640*/  @UP2 UIADD3 UR54, UPT, UPT, UR59, URZ, URZ ;  /* 0x000000ff3b362290 */ /* 0x000fe4000fffe0ff */
[----:B------:R-:W-:Y:S02]  /*1650*/  UIADD3 UR57, UPT, UPT, UR60, -UR59, URZ ;  /* 0x8000003b3c397290 */ /* 0x000fe4000fffe0ff */
[----:B-1--4-:R-:W-:-:S12]  /*1660*/  UIADD3 UR54, UPT, UPT, UR54, 0x1, URZ ;  /* 0x0000000136367890 */ /* 0x012fd8000fffe0ff */
.L_x_40:
[-C--:B------:R-:W-:Y:S01]  /*1670*/  IABS R5, R15.reuse ;  /* 0x0000000f00057213 */ /* 0x080fe20000000000 */
[----:B-1----:R-:W1:Y:S01]  /*1680*/  LDC R7, c[0x0][0x5dc] ;  /* 0x00017700ff077b82 */ /* 0x002e620000000800 */
[----:B------:R-:W-:Y:S01]  /*1690*/  IABS R2, R16 ;  /* 0x0000001000027213 */ /* 0x000fe20000000000 */
[----:B------:R-:W-:Y:S01]  /*16a0*/  UMOV UR4, 0x400 ;  /* 0x0000040000047882 */ /* 0x000fe20000000000 */
[----:B------:R-:W2:Y:S01]  /*16b0*/  I2F.RP R6, R5 ;  /* 0x0000000500067306 */ /* 0x000ea20000209400 */
[----:B------:R-:W-:Y:S01]  /*16c0*/  IABS R3, R15 ;  /* 0x0000000f00037213 */ /* 0x000fe20000000000 */
[----:B------:R-:W-:Y:S01]  /*16d0*/  UISETP.GE.U32.AND UP0, UPT, UR58, 0x7f, UPT ;  /* 0x0000007f3a00788c */ /* 0x000fe2000bf06070 */
[----:B------:R-:W-:Y:S01]  /*16e0*/  R2UR UR46, R19 ;  /* 0x00000000132e72ca */ /* 0x000fe200000e0000 */
[----:B------:R-:W-:Y:S01]  /*16f0*/  UMOV UR33, URZ ;  /* 0x000000ff00217c82 */ /* 0x000fe20008000000 */
[----:B------:R-:W-:Y:S01]  /*1700*/  IADD3 R3, PT, PT, RZ, -R3, RZ ;  /* 0x80000003ff037210 */ /* 0x000fe20007ffe0ff */
[----:B------:R-:W3:Y:S02]  /*1710*/  S2UR UR53, SR_CgaCtaId ;  /* 0x00000000003579c3 */ /* 0x000ee40000008800 */
[----:B--2---:R-:W2:Y:S08]  /*1720*/  MUFU.RCP R20, R6 ;  /* 0x0000000600147308 */ /* 0x004eb00000001000 */
[----:B------:R-:W-:Y:S01]  /*1730*/  USHF.L.U32 UR46, UR46, 0x6, URZ ;  /* 0x000000062e2e7899 */ /* 0x000fe200080006ff */
[----:B-1----:R-:W-:-:S04]  /*1740*/  IABS R12, R7 ;  /* 0x00000007000c7213 */ /* 0x002fc80000000000 */
[----:B------:R-:W1:Y:S01]  /*1750*/  I2F.RP R6, R12 ;  /* 0x0000000c00067306 */ /* 0x000e620000209400 */
[----:B---3--:R-:W-:Y:S01]  /*1760*/  ULEA UR53, UR53, UR4, 0x18 ;  /* 0x0000000435357291 */ /* 0x008fe2000f8ec0ff */
[----:B--2---:R-:W-:-:S03]  /*1770*/  VIADD R20, R20, 0xffffffe ;  /* 0x0ffffffe14147836 */ /* 0x004fc60000000000 */
[----:B------:R-:W-:-:S03]  /*1780*/  ULEA UR4, UR56, UR53, 0x3 ;  /* 0x0000003538047291 */ /* 0x000fc6000f8e18ff */
[----:B------:R-:W2:Y:S08]  /*1790*/  F2I.FTZ.U32.TRUNC.NTZ R21, R20 ;  /* 0x0000001400157305 */ /* 0x000eb0000021f000 */
[----:B-1----:R-:W1:Y:S01]  /*17a0*/  MUFU.RCP R6, R6 ;  /* 0x0000000600067308 */ /* 0x002e620000001000 */
[----:B--2---:R-:W-:Y:S02]  /*17b0*/  IMAD.MOV R4, RZ, RZ, -R21 ;  /* 0x000000ffff047224 */ /* 0x004fe400078e0a15 */
[----:B------:R-:W-:-:S02]  /*17c0*/  IMAD.MOV.U32 R20, RZ, RZ, RZ ;  /* 0x000000ffff147224 */ /* 0x000fc400078e00ff */
[----:B------:R-:W-:-:S04]  /*17d0*/  IMAD R17, R4, R5, RZ ;  /* 0x0000000504117224 */ /* 0x000fc800078e02ff */
[----:B------:R-:W-:-:S04]  /*17e0*/  IMAD.HI.U32 R17, R21, R17, R20 ;  /* 0x0000001115117227 */ /* 0x000fc800078e0014 */
[----:B-1----:R-:W-:Y:S02]  /*17f0*/  VIADD R20, R6, 0xffffffe ;  /* 0x0ffffffe06147836 */ /* 0x002fe40000000000 */
[----:B------:R-:W-:Y:S02]  /*1800*/  IMAD.HI.U32 R4, R17, R2, RZ ;  /* 0x0000000211047227 */ /* 0x000fe400078e00ff */
[----:B------:R-:W1:Y:S02]  /*1810*/  F2I.FTZ.U32.TRUNC.NTZ R21, R20 ;  /* 0x0000001400157305 */ /* 0x000e64000021f000 */
[----:B------:R-:W-:-:S05]  /*1820*/  IMAD R2, R4, R3, R2 ;  /* 0x0000000304027224 */ /* 0x000fca00078e0202 */
[----:B------:R-:W-:Y:S01]  /*1830*/  ISETP.GT.U32.AND P1, PT, R5, R2, PT ;  /* 0x000000020500720c */ /* 0x000fe20003f24070 */
[----:B-1----:R-:W-:Y:S02]  /*1840*/  IMAD.MOV R3, RZ, RZ, -R21 ;  /* 0x000000ffff037224 */ /* 0x002fe400078e0a15 */
[----:B------:R-:W-:Y:S02]  /*1850*/  IMAD.MOV.U32 R20, RZ, RZ, RZ ;  /* 0x000000ffff147224 */ /* 0x000fe400078e00ff */
[----:B------:R-:W-:-:S08]  /*1860*/  IMAD R6, R3, R12, RZ ;  /* 0x0000000c03067224 */ /* 0x000fd000078e02ff */
[----:B------:R-:W-:Y:S01]  /*1870*/  @!P1 IADD3 R4, PT, PT, R4, 0x1, RZ ;  /* 0x0000000104049810 */ /* 0x000fe20007ffe0ff */
[----:B------:R-:W-:Y:S01]  /*1880*/  @!P1 IMAD.IADD R2, R2, 0x1, -R5 ;  /* 0x0000000102029824 */ /* 0x000fe200078e0a05 */
[----:B------:R-:W-:Y:S01]  /*1890*/  ISETP.NE.AND P1, PT, R15, RZ, PT ;  /* 0x000000ff0f00720c */ /* 0x000fe20003f25270 */
[----:B------:R-:W-:-:S03]  /*18a0*/  IMAD.HI.U32 R21, R21, R6, R20 ;  /* 0x0000000615157227 */ /* 0x000fc600078e0014 */
[----:B------:R-:W-:Y:S02]  /*18b0*/  ISETP.GE.U32.AND P2, PT, R2, R5, PT ;  /* 0x000000050200720c */ /* 0x000fe40003f46070 */
[----:B------:R-:W-:Y:S01]  /*18c0*/  LOP3.LUT R2, R16, R15, RZ, 0x3c, !PT ;  /* 0x0000000f10027212 */ /* 0x000fe200078e3cff */
[----:B------:R-:W1:Y:S03]  /*18d0*/  LDC R5, c[0x0][0x5e0] ;  /* 0x00017800ff057b82 */ /* 0x000e660000000800 */
[----:B------:R-:W-:-:S07]  /*18e0*/  ISETP.GE.AND P0, PT, R2, RZ, PT ;  /* 0x000000ff0200720c */ /* 0x000fce0003f06270 */
[----:B------:R-:W-:-:S06]  /*18f0*/  @P2 VIADD R4, R4, 0x1 ;  /* 0x0000000104042836 */ /* 0x000fcc0000000000 */
[----:B------:R-:W-:Y:S02]  /*1900*/  @!P0 IADD3 R4, PT, PT, -R4, RZ, RZ ;  /* 0x000000ff04048210 */ /* 0x000fe40007ffe1ff */
[----:B------:R-:W-:-:S04]  /*1910*/  @!P1 LOP3.LUT R4, RZ, R15, RZ, 0x33, !PT ;  /* 0x0000000fff049212 */ /* 0x000fc800078e33ff */
[----:B------:R-:W-:Y:S02]  /*1920*/  IABS R3, R4 ;  /* 0x0000000400037213 */ /* 0x000fe40000000000 */
[----:B-1----:R-:W-:-:S03]  /*1930*/  IABS R2, R5 ;  /* 0x0000000500027213 */ /* 0x002fc60000000000 */
[----:B------:R-:W-:Y:S01]  /*1940*/  IMAD.MOV.U32 R14, RZ, RZ, R3 ;  /* 0x000000ffff0e7224 */ /* 0x000fe200078e0003 */
[----:B------:R-:W1:Y:S03]  /*1950*/  I2F.RP R17, R2 ;  /* 0x0000000200117306 */ /* 0x000e660000209400 */
[----:B------:R-:W-:-:S05]  /*1960*/  IMAD.HI.U32 R6, R21, R14, RZ ;  /* 0x0000000e15067227 */ /* 0x000fca00078e00ff */
[----:B------:R-:W-:-:S05]  /*1970*/  IADD3 R3, PT, PT, -R6, RZ, RZ ;  /* 0x000000ff06037210 */ /* 0x000fca0007ffe1ff */
[----:B------:R-:W-:Y:S01]  /*1980*/  IMAD R3, R12, R3, R14 ;  /* 0x000000030c037224 */ /* 0x000fe200078e020e */
[----:B------:R-:W-:Y:S01]  /*1990*/  SHF.L.U32 R14, R10, 0x1f, RZ ;  /* 0x0000001f0a0e7819 */ /* 0x000fe200000006ff */
[----:B-1----:R-:W1:Y:S03]  /*19a0*/  MUFU.RCP R17, R17 ;  /* 0x0000001100117308 */ /* 0x002e660000001000 */
[----:B------:R-:W-:-:S13]  /*19b0*/  ISETP.GT.U32.AND P1, PT, R12, R3, PT ;  /* 0x000000030c00720c */ /* 0x000fda0003f24070 */
[----:B------:R-:W-:Y:S01]  /*19c0*/  @!P1 IMAD.IADD R3, R3, 0x1, -R12 ;  /* 0x0000000103039824 */ /* 0x000fe200078e0a0c */
[----:B------:R-:W-:Y:S01]  /*19d0*/  @!P1 IADD3 R6, PT, PT, R6, 0x1, RZ ;  /* 0x0000000106069810 */ /* 0x000fe20007ffe0ff */
[----:B-1----:R-:W-:Y:S01]  /*19e0*/  VIADD R20, R17, 0xffffffe ;  /* 0x0ffffffe11147836 */ /* 0x002fe20000000000 */
[----:B------:R-:W-:Y:S02]  /*19f0*/  ISETP.NE.AND P1, PT, R7, RZ, PT ;  /* 0x000000ff0700720c */ /* 0x000fe40003f25270 */
[----:B------:R-:W-:Y:S01]  /*1a00*/  ISETP.GE.U32.AND P2, PT, R3, R12, PT ;  /* 0x0000000c0300720c */ /* 0x000fe20003f46070 */
[----:B------:R-:W1:Y:S01]  /*1a10*/  F2I.FTZ.U32.TRUNC.NTZ R21, R20 ;  /* 0x0000001400157305 */ /* 0x000e62000021f000 */
[----:B------:R-:W-:-:S04]  /*1a20*/  LOP3.LUT R3, R4, R7, RZ, 0x3c, !PT ;  /* 0x0000000704037212 */ /* 0x000fc800078e3cff */
[----:B------:R-:W-:-:S07]  /*1a30*/  ISETP.GE.AND P0, PT, R3, RZ, PT ;  /* 0x000000ff0300720c */ /* 0x000fce0003f06270 */
[----:B------:R-:W-:Y:S01]  /*1a40*/  @P2 VIADD R6, R6, 0x1 ;  /* 0x0000000106062836 */ /* 0x000fe20000000000 */
[----:B------:R2:W3:Y:S01]  /*1a50*/  SYNCS.PHASECHK.TRANS64.TRYWAIT P2, [UR4+0x40], R14 ;  /* 0x0000400eff0075a7 */ /* 0x0004e20008041104 */
[----:B-1----:R-:W-:Y:S02]  /*1a60*/  IMAD.MOV R3, RZ, RZ, -R21 ;  /* 0x000000ffff037224 */ /* 0x002fe400078e0a15 */
[----:B------:R-:W-:Y:S02]  /*1a70*/  IMAD.MOV.U32 R20, RZ, RZ, RZ ;  /* 0x000000ffff147224 */ /* 0x000fe400078e00ff */
[----:B------:R-:W-:Y:S01]  /*1a80*/  @!P0 IADD3 R6, PT, PT, -R6, RZ, RZ ;  /* 0x000000ff06068210 */ /* 0x000fe20007ffe1ff */
[----:B------:R-:W-:Y:S01]  /*1a90*/  IMAD R12, R3, R2, RZ ;  /* 0x00000002030c7224 */ /* 0x000fe200078e02ff */
[----:B------:R-:W-:-:S03]  /*1aa0*/  @!P1 LOP3.LUT R6, RZ, R7, RZ, 0x33, !PT ;  /* 0x00000007ff069212 */ /* 0x000fc600078e33ff */
[----:B------:R-:W-:Y:S01]  /*1ab0*/  IMAD.HI.U32 R17, R21, R12, R20 ;  /* 0x0000000c15117227 */ /* 0x000fe200078e0014 */
[----:B------:R-:W-:-:S05]  /*1ac0*/  IABS R3, R6 ;  /* 0x0000000600037213 */ /* 0x000fca0000000000 */
[----:B------:R-:W-:-:S04]  /*1ad0*/  IMAD.MOV.U32 R12, RZ, RZ, R3 ;  /* 0x000000ffff0c7224 */ /* 0x000fc800078e0003 */
[----:B------:R-:W-:-:S05]  /*1ae0*/  IMAD.HI.U32 R17, R17, R12, RZ ;  /* 0x0000000c11117227 */ /* 0x000fca00078e00ff */
[----:B------:R-:W-:-:S05]  /*1af0*/  IADD3 R3, PT, PT, -R17, RZ, RZ ;  /* 0x000000ff11037210 */ /* 0x000fca0007ffe1ff */
[----:B------:R-:W-:-:S05]  /*1b00*/  IMAD R3, R2, R3, R12 ;  /* 0x0000000302037224 */ /* 0x000fca00078e020c */
[----:B------:R-:W-:-:S13]  /*1b10*/  ISETP.GT.U32.AND P1, PT, R2, R3, PT ;  /* 0x000000030200720c */ /* 0x000fda0003f24070 */
[----:B------:R-:W-:Y:S01]  /*1b20*/  @!P1 IMAD.IADD R3, R3, 0x1, -R2 ;  /* 0x0000000103039824 */ /* 0x000fe200078e0a02 */
[----:B------:R-:W-:Y:S02]  /*1b30*/  @!P1 IADD3 R17, PT, PT, R17, 0x1, RZ ;  /* 0x0000000111119810 */ /* 0x000fe40007ffe0ff */
[----:B------:R-:W-:Y:S02]  /*1b40*/  ISETP.NE.AND P1, PT, R5, RZ, PT ;  /* 0x000000ff0500720c */ /* 0x000fe40003f25270 */
[----:B------:R-:W-:Y:S01]  /*1b50*/  ISETP.GE.U32.AND P3, PT, R3, R2, PT ;  /* 0x000000020300720c */ /* 0x000fe20003f66070 */
[----:B------:R-:W-:Y:S01]  /*1b60*/  IMAD.MOV R2, RZ, RZ, -R4 ;  /* 0x000000ffff027224 */ /* 0x000fe200078e0a04 */
[----:B------:R-:W-:-:S03]  /*1b70*/  LOP3.LUT R3, R6, R5, RZ, 0x3c, !PT ;  /* 0x0000000506037212 */ /* 0x000fc600078e3cff */
[----:B------:R-:W-:Y:S01]  /*1b80*/  IMAD R2, R15, R2, R16 ;  /* 0x000000020f027224 */ /* 0x000fe200078e0210 */
[----:B------:R-:W-:Y:S02]  /*1b90*/  ISETP.GE.AND P0, PT, R3, RZ, PT ;  /* 0x000000ff0300720c */ /* 0x000fe40003f06270 */
[----:B------:R-:W-:Y:S02]  /*1ba0*/  IADD3 R3, PT, PT, -R6, RZ, RZ ;  /* 0x000000ff06037210 */ /* 0x000fe40007ffe1ff */
[----:B------:R-:W-:-:S03]  /*1bb0*/  R2UR UR26, R2 ;  /* 0x00000000021a72ca */ /* 0x000fc600000e0000 */
[----:B------:R-:W-:Y:S02]  /*1bc0*/  @P3 VIADD R17, R17, 0x1 ;  /* 0x0000000111113836 */ /* 0x000fe40000000000 */
[----:B------:R-:W-:-:S04]  /*1bd0*/  IMAD R7, R7, R3, R4 ;  /* 0x0000000307077224 */ /* 0x000fc800078e0204 */
[----:B------:R-:W-:Y:S01]  /*1be0*/  @!P0 IMAD.MOV R17, RZ, RZ, -R17 ;  /* 0x000000ffff118224 */ /* 0x000fe200078e0a11 */
[----:B------:R-:W-:-:S03]  /*1bf0*/  @!P1 LOP3.LUT R17, RZ, R5, RZ, 0x33, !PT ;  /* 0x00000005ff119212 */ /* 0x000fc600078e33ff */
[----:B------:R-:W-:Y:S02]  /*1c00*/  USHF.L.U32 UR26, UR26, 0x7, URZ ;  /* 0x000000071a1a7899 */ /* 0x000fe400080006ff */
[----:B------:R-:W-:-:S04]  /*1c10*/  IMAD.MOV R2, RZ, RZ, -R17 ;  /* 0x000000ffff027224 */ /* 0x000fc800078e0a11 */
[----:B------:R-:W-:Y:S01]  /*1c20*/  IMAD R6, R5, R2, R6 ;  /* 0x0000000205067224 */ /* 0x000fe200078e0206 */
[----:B--2---:R-:W-:Y:S06]  /*1c30*/  BRA.U !UP0, `(.L_x_23) ;  /* 0x0000000508a07547 */ /* 0x004fec000b800000 */
[----:B------:R-:W1:Y:S01]  /*1c40*/  LDC.64 R2, c[0x0][0x5f8] ;  /* 0x00017e00ff027b82 */ /* 0x000e620000000a00 */
[----:B------:R-:W2:Y:S01]  /*1c50*/  LDCU UR5, c[0x0][0x5c8] ;  /* 0x0000b900ff0577ac */ /* 0x000ea20008000800 */
[----:B------:R-:W1:Y:S06]  /*1c60*/  LDCU.64 UR8, c[0x0][0x5c0] ;  /* 0x0000b800ff0877ac */ /* 0x000e6c0008000a00 */
[----:B------:R-:W2:Y:S01]  /*1c70*/  LDC R4, c[0x0][0x600] ;  /* 0x00018000ff047b82 */ /* 0x000ea20000000800 */
[----:B------:R-:W4:Y:S01]  /*1c80*/  LDCU UR37, c[0x0][0x5a8] ;  /* 0x0000b500ff2577ac */ /* 0x000f220008000800 */
[----:B------:R-:W1:Y:S01]  /*1c90*/  LDCU UR36, c[0x0][0x59c] ;  /* 0x0000b380ff2477ac */ /* 0x000e620008000800 */
[----:B------:R-:W1:Y:S01]  /*1ca0*/  LDCU UR35, c[0x0][0x590] ;  /* 0x0000b200ff2377ac */ /* 0x000e620008000800 */
[----:B------:R-:W1:Y:S02]  /*1cb0*/  LDCU UR34, c[0x0][0x594] ;  /* 0x0000b280ff2277ac */ /* 0x000e640008000800 */
[----:B-1----:R-:W-:Y:S01]  /*1cc0*/  IMAD R2, R7, UR8, R2 ;  /* 0x0000000807027c24 */ /* 0x002fe2000f8e0202 */
[----:B------:R-:W1:Y:S01]  /*1cd0*/  LDCU UR31, c[0x0][0x598] ;  /* 0x0000b300ff1f77ac */ /* 0x000e620008000800 */
[----:B------:R-:W-:Y:S01]  /*1ce0*/  IMAD R5, R6, UR9, R3 ;  /* 0x0000000906057c24 */ /* 0x000fe2000f8e0203 */
[----:B------:R-:W1:Y:S01]  /*1cf0*/  LDCU UR23, c[0x0][0x5ac] ;  /* 0x0000b580ff1777ac */ /* 0x000e620008000800 */
[----:B--2---:R-:W-:Y:S01]  /*1d00*/  IMAD R4, R17, UR5, R4 ;  /* 0x0000000511047c24 */ /* 0x004fe2000f8e0204 */
[----:B------:R-:W2:Y:S01]  /*1d10*/  LDCU UR22, c[0x0][0x5b0] ;  /* 0x0000b600ff1677ac */ /* 0x000ea20008000800 */
[----:B------:R-:W1:Y:S01]  /*1d20*/  LDCU UR15, c[0x0][0x5cc] ;  /* 0x0000b980ff0f77ac */ /* 0x000e620008000800 */
[----:B------:R-:W1:Y:S01]  /*1d30*/  LDCU UR4, c[0x0][0x5ec] ;  /* 0x0000bd80ff0477ac */ /* 0x000e620008000800 */
[----:B------:R-:W1:Y:S01]  /*1d40*/  LDCU.64 UR20, c[0x0][0x5a0] ;  /* 0x0000b400ff1477ac */ /* 0x000e620008000a00 */
[----:B------:R-:W1:Y:S01]  /*1d50*/  LDCU.64 UR18, c[0x0][0x5d0] ;  /* 0x0000ba00ff1277ac */ /* 0x000e620008000a00 */
[----:B------:R-:W1:Y:S01]  /*1d60*/  LDCU.64 UR6, c[0x0][0x5f0] ;  /* 0x0000be00ff0677ac */ /* 0x000e620008000a00 */
[----:B------:R-:W-:Y:S01]  /*1d70*/  UIADD3 UR10, UPT, UPT, UR26, 0x40, URZ ;  /* 0x000000401a0a7890 */ /* 0x000fe2000fffe0ff */
[----:B------:R-:W-:Y:S01]  /*1d80*/  UMOV UR38, URZ ;  /* 0x000000ff00267c82 */ /* 0x000fe20008000000 */
[----:B----4-:R-:W-:-:S10]  /*1d90*/  UMOV UR64, UR56 ;  /* 0x0000003800407c82 */ /* 0x010fd40008000000 */
.L_x_29:
[----:B------:R-:W-:Y:S01]  /*1da0*/  @!P6 MOV R12, 0x6000 ;  /* 0x00006000000ce802 */ /* 0x000fe20000000f00 */
[----:B------:R-:W-:Y:S01]  /*1db0*/  ULEA UR45, UR64, UR53, 0x3 ;  /* 0x00000035402d7291 */ /* 0x000fe2000f8e18ff */
[----:B--23--:R-:W-:Y:S11]  /*1dc0*/  @P2 BRA `(.L_x_24) ;  /* 0x00000000000c2947 */ /* 0x00cff60003800000 */
[----:B------:R-:W-:Y:S04]  /*1dd0*/  SHF.L.U32 R14, R10, 0x1f, RZ ;  /* 0x0000001f0a0e7819 */ /* 0x000fe800000006ff */
[----:B------:R-:W3:Y:S02]  /*1de0*/  SYNCS.PHASECHK.TRANS64.TRYWAIT P0, [UR45+0x40], R14 ;  /* 0x0000400eff0075a7 */ /* 0x000ee4000800112d */
[----:B---3--:R-:W-:Y:S05]  /*1df0*/  @!P0 BRA `(.L_x_25) ;  /* 0x0000007400648947 */ /* 0x008fea0003800000 */
.L_x_24:
[----:B------:R4:W-:Y:S01]  /*1e00*/  @!P6 SYNCS.ARRIVE.TRANS64 RZ, [UR45], R12 ;  /* 0x0000000cffffe9a7 */ /* 0x0009e2000800002d */
[----:B------:R-:W-:Y:S04]  /*1e10*/  ULOP3.LUT UR5, UR55, 0x2, URZ, 0xfc, !UPT ;  /* 0x0000000237057892 */ /* 0x000fe8000f8efcff */
[----:B------:R-:W-:Y:S09]  /*1e20*/  UISETP.NE.AND UP0, UPT, UR5, 0x2, UPT ;  /* 0x000000020500788c */ /* 0x000ff2000bf05270 */
[----:B------:R-:W-:Y:S05]  /*1e30*/  BRA.U UP0, `(.L_x_26) ;  /* 0x0000000100047547 */ /* 0x000fea000b800000 */
[----:B-12---:R-:W-:Y:S05]  /*1e40*/  BPT.TRAP 0x1 ;  /* 0x000000040000795c */ /* 0x006fea0000300000 */
.L_x_26:
[----:B------:R-:W-:Y:S04]  /*1e50*/  BSSY.RECONVERGENT B0, `(.L_x_27) ;  /* 0x0000003000007945 */ /* 0x000fe80003800200 */
[----:B------:R-:W-:Y:S05]  /*1e60*/  @P5 BRA `(.L_x_28) ;  /* 0x0000000000045947 */ /* 0x000fea0003800000 */
[----:B-12---:R-:W-:Y:S05]  /*1e70*/  BPT.TRAP 0x1 ;  /* 0x000000040000795c */ /* 0x006fea0000300000 */
.L_x_28:
[----:B-12---:R-:W-:Y:S05]  /*1e80*/  BSYNC.RECONVERGENT B0 ;  /* 0x0000000000007941 */ /* 0x006fea0003800200 */
.L_x_27:
[----:B------:R-:W-:Y:S01]  /*1e90*/  UIADD3 UR56, UPT, UPT, UR64, 0x1, URZ ;  /* 0x0000000140387890 */ /* 0x000fe2000fffe0ff */
[----:B---3--:R-:W-:Y:S01]  /*1ea0*/  IMAD.MOV.U32 R3, RZ, RZ, 0x3 ;  /* 0x00000003ff037424 */ /* 0x008fe200078e00ff */
[----:B------:R-:W-:Y:S02]  /*1eb0*/  USHF.L.U32 UR47, UR38, 0x6, URZ ;  /* 0x00000006262f7899 */ /* 0x000fe400080006ff */
[----:B------:R-:W-:Y:S02]  /*1ec0*/  UISETP.NE.AND UP0, UPT, UR56, 0x8, UPT ;  /* 0x000000083800788c */ /* 0x000fe4000bf05270 */
[----:B------:R-:W-:Y:S02]  /*1ed0*/  ULOP3.LUT UR5, UR47, UR32, URZ, 0xfc, !UPT ;  /* 0x000000202f057292 */ /* 0x000fe4000f8efcff */
[----:B------:R-:W-:Y:S02]  /*1ee0*/  USEL UR9, URZ, 0x1, UP0 ;  /* 0x00000001ff097887 */ /* 0x000fe40008000000 */
[----:B------:R-:W-:Y:S01]  /*1ef0*/  USEL UR56, UR56, URZ, UP0 ;  /* 0x000000ff38387287 */ /* 0x000fe20008000000 */
[----:B------:R-:W-:Y:S03]  /*1f00*/  ELECT P0, URZ, PT ;  /* 0x0000000000ff782f */ /* 0x000fe60003800000 */
[----:B------:R-:W-:Y:S01]  /*1f10*/  ULEA UR8, UR56, UR53, 0x3 ;  /* 0x0000003538087291 */ /* 0x000fe2000f8e18ff */
[----:B------:R-:W-:Y:S01]  /*1f20*/  LOP3.LUT R10, R10, UR9, RZ, 0x3c, !PT ;  /* 0x000000090a0a7c12 */ /* 0x000fe2000f8e3cff */
[----:B------:R-:W-:Y:S02]  /*1f30*/  UIMAD.WIDE.U32 UR16, UR5, UR34, URZ ;  /* 0x00000022051072a5 */ /* 0x000fe4000f8e00ff */
[----:B------:R-:W-:Y:S01]  /*1f40*/  UISETP.NE.AND UP2, UPT, UR35, 0x1, UPT ;  /* 0x000000012300788c */ /* 0x000fe2000bf45270 */
[----:B------:R-:W-:Y:S01]  /*1f50*/  SHF.L.U32 R14, R10, 0x1f, RZ ;  /* 0x0000001f0a0e7819 */ /* 0x000fe200000006ff */
[----:B------:R-:W-:Y:S02]  /*1f60*/  USHF.R.U32.HI UR16, URZ, UR31, UR17 ;  /* 0x0000001fff107299 */ /* 0x000fe40008011611 */
[----:B------:R-:W-:Y:S01]  /*1f70*/  UISETP.NE.AND UP3, UPT, UR36, 0x1, UPT ;  /* 0x000000012400788c */ /* 0x000fe2000bf65270 */
[----:B------:R1:W2:Y:S01]  /*1f80*/  SYNCS.PHASECHK.TRANS64.TRYWAIT P2, [UR8+0x40], R14 ;  /* 0x0000400eff0075a7 */ /* 0x0002a20008041108 */
[----:B------:R-:W-:Y:S01]  /*1f90*/  USEL UR16, UR5, UR16, !UP2 ;  /* 0x0000001005107287 */ /* 0x000fe2000d000000 */
[----:B------:R-:W-:Y:S01]  /*1fa0*/  @P0 IMAD.U32 R19, R5, 0x20, R2 ;  /* 0x0000002005130824 */ /* 0x000fe200078e0002 */
[----:B------:R-:W-:Y:S01]  /*1fb0*/  UISETP.NE.AND UP2, UPT, UR37, 0x1, UPT ;  /* 0x000000012500788c */ /* 0x000fe2000bf45270 */
[----:B------:R-:W-:Y:S01]  /*1fc0*/  @P0 R2UR UR12, R3 ;  /* 0x00000000030c02ca */ /* 0x000fe200000e0000 */
[----:B------:R-:W-:Y:S01]  /*1fd0*/  UIMAD.WIDE.U32 UR40, UR16, UR20, URZ ;  /* 0x00000014102872a5 */ /* 0x000fe2000f8e00ff */
[----:B------:R-:W-:Y:S01]  /*1fe0*/  @P0 IMAD.U32 R19, R4, 0x400, R19 ;  /* 0x0000040004130824 */ /* 0x000fe200078e0013 */
[----:B------:R-:W-:Y:S02]  /*1ff0*/  UIADD3 UR33, UPT, UPT, -UR16, URZ, URZ ;  /* 0x000000ff10217290 */ /* 0x000fe4000fffe1ff */
[----:B------:R-:W-:Y:S02]  /*2000*/  USHF.R.U32.HI UR17, URZ, UR21, UR41 ;  /* 0x00000015ff117299 */ /* 0x000fe40008011629 */
[----:B------:R-:W-:Y:S01]  /*2010*/  USHF.L.U32 UR11, UR64, 0xd, URZ ;  /* 0x0000000d400b7899 */ /* 0x000fe200080006ff */
[----:B------:R-:W-:Y:S01]  /*2020*/  @P0 R2UR UR13, R19 ;  /* 0x00000000130d02ca */ /* 0x000fe200000e0000 */
[----:B------:R-:W-:Y:S02]  /*2030*/  USEL UR17, UR16, UR17, !UP3 ;  /* 0x0000001110117287 */ /* 0x000fe4000d800000 */
[----:B------:R-:W-:Y:S02]  /*2040*/  UIADD3 UR48, UP1, UPT, UR62, 0x80, URZ ;  /* 0x000000803e307890 */ /* 0x000fe4000ff3e0ff */
[----:B------:R-:W-:Y:S01]  /*2050*/  UIMAD.WIDE.U32 UR40, UR17, UR23, URZ ;  /* 0x00000017112872a5 */ /* 0x000fe2000f8e00ff */
[----:B------:R-:W-:Y:S01]  /*2060*/  IMAD.U32 R3, RZ, RZ, UR12 ;  /* 0x0000000cff037e24 */ /* 0x000fe2000f8e00ff */
[----:B------:R-:W-:Y:S02]  /*2070*/  UIADD3 UR39, UPT, UPT, -UR17, URZ, URZ ;  /* 0x000000ff11277290 */ /* 0x000fe4000fffe1ff */
[----:B------:R-:W-:Y:S02]  /*2080*/  USHF.R.U32.HI UR30, URZ, UR22, UR41 ;  /* 0x00000016ff1e7299 */ /* 0x000fe40008011629 */
[----:B------:R-:W-:Y:S02]  /*2090*/  UIMAD UR5, UR35, UR33, UR5 ;  /* 0x00000021230572a4 */ /* 0x000fe4000f8e0205 */
[----:B------:R-:W-:Y:S01]  /*20a0*/  USEL UR30, UR17, UR30, !UP2 ;  /* 0x0000001e111e7287 */ /* 0x000fe2000d000000 */
[----:B----4-:R-:W-:Y:S01]  /*20b0*/  IMAD.U32 R12, RZ, RZ, UR13 ;  /* 0x0000000dff0c7e24 */ /* 0x010fe2000f8e00ff */
[----:B------:R-:W-:Y:S02]  /*20c0*/  ULOP3.LUT UR8, UR11, UR52, URZ, 0xfc, !UPT ;  /* 0x000000340b087292 */ /* 0x000fe4000f8efcff */
[----:B------:R-:W-:Y:S02]  /*20d0*/  UIADD3.X UR49, UPT, UPT, URZ, UR63, URZ, UP1, !UPT ;  /* 0x0000003fff317290 */ /* 0x000fe40008ffe4ff */
[----:B------:R-:W-:Y:S01]  /*20e0*/  UIADD3 UR44, UPT, UPT, UR53, 0x4400, UR11 ;  /* 0x00004400352c7890 */ /* 0x000fe2000fffe00b */
[----:B------:R-:W-:Y:S01]  /*20f0*/  @P0 PRMT R3, R12, 0x5410, R3 ;  /* 0x000054100c030816 */ /* 0x000fe20000000003 */
[----:B------:R-:W-:Y:S02]  /*2100*/  UIADD3 UR33, UPT, UPT, -UR30, URZ, URZ ;  /* 0x000000ff1e217290 */ /* 0x000fe4000fffe1ff */
[----:B------:R-:W-:Y:S01]  /*2110*/  UIMAD UR16, UR36, UR39, UR16 ;  /* 0x00000027241072a4 */ /* 0x000fe2000f8e0210 */
[----:B------:R-:W-:Y:S01]  /*2120*/  @P0 R2UR UR61, R3 ;  /* 0x00000000033d02ca */ /* 0x000fe200000e0000 */
[----:B------:R-:W-:Y:S02]  /*2130*/  UIADD3 UR42, UP0, UPT, UR62, 0x180, URZ ;  /* 0x000001803e2a7890 */ /* 0x000fe4000ff1e0ff */
[----:B------:R-:W-:Y:S02]  /*2140*/  ULEA UR8, UR8, UR53, 0x1 ;  /* 0x0000003508087291 */ /* 0x000fe4000f8e08ff */
[----:B------:R-:W-:Y:S02]  /*2150*/  UIMAD UR17, UR37, UR33, UR17 ;  /* 0x00000021251172a4 */ /* 0x000fe4000f8e0211 */
[----:B------:R-:W-:Y:S02]  /*2160*/  UIMAD UR27, UR5, UR15, UR4 ;  /* 0x0000000f051b72a4 */ /* 0x000fe4000f8e0204 */
[----:B------:R-:W-:Y:S01]  /*2170*/  UIMAD UR28, UR16, UR18, UR6 ;  /* 0x00000012101c72a4 */ /* 0x000fe2000f8e0206 */
[----:B------:R-:W-:Y:S01]  /*2180*/  UMOV UR50, 0x0 ;  /* 0x0000000000327882 */ /* 0x000fe20000000000 */
[----:B------:R-:W-:Y:S01]  /*2190*/  UMOV UR51, 0x10000000 ;  /* 0x1000000000337882 */ /* 0x000fe20000000000 */
[----:B------:R-:W-:Y:S01]  /*21a0*/  UIADD3.X UR43, UPT, UPT, URZ, UR63, URZ, UP0, !UPT ;  /* 0x0000003fff2b7290 */ /* 0x000fe200087fe4ff */
[----:B------:R1:W-:Y:S01]  /*21b0*/  UTMALDG.2D [UR44], [UR48], desc[UR50] ;  /* 0x0000322c300075b4 */ /* 0x0003e20008009000 */
[----:B------:R-:W-:Y:S02]  /*21c0*/  UIADD3 UR24, UPT, UPT, UR8, 0x14400, URZ ;  /* 0x0001440008187890 */ /* 0x000fe4000fffe0ff */
[----:B------:R-:W-:Y:S01]  /*21d0*/  UIMAD UR29, UR17, UR19, UR7 ;  /* 0x00000013111d72a4 */ /* 0x000fe2000f8e0207 */
[----:B------:R-:W-:Y:S01]  /*21e0*/  UMOV UR25, UR45 ;  /* 0x0000002d00197c82 */ /* 0x000fe20008000000 */
[----:B------:R-:W-:Y:S01]  /*21f0*/  UIADD3 UR8, UPT, UPT, UR8, 0x16400, URZ ;  /* 0x0001640008087890 */ /* 0x000fe2000fffe0ff */
[----:B------:R-:W-:Y:S01]  /*2200*/  UMOV UR9, UR45 ;  /* 0x0000002d00097c82 */ /* 0x000fe20008000000 */
[----:B------:R-:W-:Y:S01]  /*2210*/  UMOV UR11, UR27 ;  /* 0x0000001b000b7c82 */ /* 0x000fe20008000000 */
[----:B------:R-:W-:Y:S01]  /*2220*/  UMOV UR12, UR28 ;  /* 0x0000001c000c7c82 */ /* 0x000fe20008000000 */
[----:B------:R-:W-:Y:S03]  /*2230*/  UMOV UR14, UR30 ;  /* 0x0000001e000e7c82 */ /* 0x000fe60008000000 */
[----:B------:R1:W-:Y:S01]  /*2240*/  UTMALDG.5D.IM2COL.MULTICAST [UR24], [UR42], UR61 ;  /* 0x000000182a0073b4 */ /* 0x0003e2000806083d */
[----:B------:R-:W-:Y:S01]  /*2250*/  UMOV UR13, UR29 ;  /* 0x0000001d000d7c82 */ /* 0x000fe20008000000 */
[----:B------:R-:W-:Y:S01]  /*2260*/  UIADD3 UR38, UPT, UPT, UR38, 0x1, URZ ;  /* 0x0000000126267890 */ /* 0x000fe2000fffe0ff */
[----:B------:R-:W-:Y:S01]  /*2270*/  UMOV UR33, UR54 ;  /* 0x0000003600217c82 */ /* 0x000fe20008000000 */
[----:B------:R-:W-:Y:S02]  /*2280*/  UMOV UR64, UR56 ;  /* 0x0000003800407c82 */ /* 0x000fe40008000000 */
[----:B------:R-:W-:Y:S01]  /*2290*/  UISETP.NE.AND UP0, UPT, UR38, UR54, UPT ;  /* 0x000000362600728c */ /* 0x000fe2000bf05270 */
[----:B------:R1:W-:Y:S08]  /*22a0*/  UTMALDG.5D.IM2COL.MULTICAST [UR8], [UR42], UR61 ;  /* 0x000000082a0073b4 */ /* 0x0003f0000806083d */
[----:B-1----:R-:W-:Y:S05]  /*22b0*/  BRA.U UP0, `(.L_x_29) ;  /* 0xfffffff900b87547 */ /* 0x002fea000b83ffff */
.L_x_23:
[----:B------:R-:W-:Y:S01]  /*22c0*/  ULEA UR4, UR56, UR53, 0x3 ;  /* 0x0000003538047291 */ /* 0x000fe2000f8e18ff */
[----:B------:R-:W-:Y:S01]  /*22d0*/  SHF.L.U32 R2, R10, 0x1f, RZ ;  /* 0x0000001f0a027819 */ /* 0x000fe200000006ff */
[----:B------:R-:W-:Y:S01]  /*22e0*/  @!P4 SYNCS.ARRIVE.TRANS64.A1T0 RZ, [UR53+0xc8], RZ ;  /* 0x0000c8ffffffc9a7 */ /* 0x000fe20008100035 */
[----:B------:R-:W-:-:S06]  /*22f0*/  UISETP.GT.AND UP0, UPT, UR60, UR59, UPT ;  /* 0x0000003b3c00728c */ /* 0x000fcc000bf04270 */
[----:B------:R1:W4:Y:S03]  /*2300*/  SYNCS.PHASECHK.TRANS64.TRYWAIT P1, [UR4+0x40], R2 ;  /* 0x00004002ff0075a7 */ /* 0x0003260008021104 */
[----:B------:R-:W-:Y:S05]  /*2310*/  BRA.U !UP0, `(.L_x_30) ;  /* 0x0000000508a47547 */ /* 0x000fea000b800000 */
[----:B-1----:R-:W1:Y:S01]  /*2320*/  LDC.64 R2, c[0x0][0x5f8] ;  /* 0x00017e00ff027b82 */ /* 0x002e620000000a00 */
[----:B------:R-:W2:Y:S01]  /*2330*/  LDCU UR5, c[0x0][0x5c8] ;  /* 0x0000b900ff0577ac */ /* 0x000ea20008000800 */
[----:B------:R-:W1:Y:S06]  /*2340*/  LDCU.64 UR8, c[0x0][0x5c0] ;  /* 0x0000b800ff0877ac */ /* 0x000e6c0008000a00 */
[----:B------:R-:W2:Y:S01]  /*2350*/  LDC R4, c[0x0][0x600] ;  /* 0x00018000ff047b82 */ /* 0x000ea20000000800 */
[----:B------:R-:W1:Y:S01]  /*2360*/  LDCU UR39, c[0x0][0x5a8] ;  /* 0x0000b500ff2777ac */ /* 0x000e620008000800 */
        /* <DEDUP_REMOVED lines=14> */
[----:B------:R-:W-:-:S02]  /*2450*/  UIADD3 UR24, UPT, UPT, UR57, UR33, URZ ;  /* 0x0000002139187290 */ /* 0x000fc4000fffe0ff */
[----:B------:R-:W-:Y:S01]  /*2460*/  UIADD3 UR10, UPT, UPT, UR26, 0x40, URZ ;  /* 0x000000401a0a7890 */ /* 0x000fe2000fffe0ff */
[----:B------:R-:W-:-:S11]  /*2470*/  UMOV UR61, UR56 ;  /* 0x00000038003d7c82 */ /* 0x000fd60008000000 */
.L_x_36:
[----:B------:R-:W-:Y:S01]  /*2480*/  @!P6 MOV R5, 0x6000 ;  /* 0x000060000005e802 */ /* 0x000fe20000000f00 */
[----:B------:R-:W-:Y:S01]  /*2490*/  ULEA UR49, UR61, UR53, 0x3 ;  /* 0x000000353d317291 */ /* 0x000fe2000f8e18ff */
[----:B--2-4-:R-:W-:Y:S11]  /*24a0*/  @P1 BRA `(.L_x_31) ;  /* 0x00000000000c1947 */ /* 0x014ff60003800000 */
[----:B------:R-:W-:Y:S04]  /*24b0*/  SHF.L.U32 R7, R10, 0x1f, RZ ;  /* 0x0000001f0a077819 */ /* 0x000fe800000006ff */
[----:B------:R-:W4:Y:S02]  /*24c0*/  SYNCS.PHASECHK.TRANS64.TRYWAIT P0, [UR49+0x40], R7 ;  /* 0x00004007ff0075a7 */ /* 0x000f240008001131 */
[----:B----4-:R-:W-:Y:S05]  /*24d0*/  @!P0 BRA `(.L_x_32) ;  /* 0x0000006c00c48947 */ /* 0x010fea0003800000 */
.L_x_31:
[----:B------:R1:W-:Y:S01]  /*24e0*/  @!P6 SYNCS.ARRIVE.TRANS64 RZ, [UR49], R5 ;  /* 0x00000005ffffe9a7 */ /* 0x0003e20008000031 */
[----:B------:R-:W-:Y:S04]  /*24f0*/  ULOP3.LUT UR5, UR55, 0x2, URZ, 0xfc, !UPT ;  /* 0x0000000237057892 */ /* 0x000fe8000f8efcff */
[----:B------:R-:W-:Y:S09]  /*2500*/  UISETP.NE.AND UP0, UPT, UR5, 0x2, UPT ;  /* 0x000000020500788c */ /* 0x000ff2000bf05270 */
[----:B------:R-:W-:Y:S05]  /*2510*/  BRA.U UP0, `(.L_x_33) ;  /* 0x0000000100047547 */ /* 0x000fea000b800000 */
[----:B-12---:R-:W-:Y:S05]  /*2520*/  BPT.TRAP 0x1 ;  /* 0x000000040000795c */ /* 0x006fea0000300000 */
.L_x_33:
[----:B------:R-:W-:Y:S04]  /*2530*/  BSSY.RECONVERGENT B0, `(.L_x_34) ;  /* 0x0000003000007945 */ /* 0x000fe80003800200 */
[----:B------:R-:W-:Y:S05]  /*2540*/  @P5 BRA `(.L_x_35) ;  /* 0x0000000000045947 */ /* 0x000fea0003800000 */
[----:B-12---:R-:W-:Y:S05]  /*2550*/  BPT.TRAP 0x1 ;  /* 0x000000040000795c */ /* 0x006fea0000300000 */
.L_x_35:
[----:B-12---:R-:W-:Y:S05]  /*2560*/  BSYNC.RECONVERGENT B0 ;  /* 0x0000000000007941 */ /* 0x006fea0003800200 */
.L_x_34:
[----:B------:R-:W-:Y:S01]  /*2570*/  UIADD3 UR56, UPT, UPT, UR61, 0x1, URZ ;  /* 0x000000013d387890 */ /* 0x000fe2000fffe0ff */
[----:B----4-:R-:W-:Y:S01]  /*2580*/  IMAD.MOV.U32 R4, RZ, RZ, 0x3 ;  /* 0x00000003ff047424 */ /* 0x010fe200078e00ff */
        /* <DEDUP_REMOVED lines=32> */
[----:B------:R-:W-:Y:S01]  /*2790*/  IMAD.U32 R5, RZ, RZ, UR11 ;  /* 0x0000000bff057e24 */ /* 0x000fe2000f8e00ff */
        /* <DEDUP_REMOVED lines=14> */
[----:B------:R-:W-:Y:S01]  /*2880*/  UMOV UR50, UR46 ;  /* 0x0000002e00327c82 */ /* 0x000fe20008000000 */
[----:B------:R-:W-:Y:S01]  /*2890*/  UIADD3.X UR45, UPT, UPT, URZ, UR63, URZ, UP0, !UPT ;  /* 0x0000003fff2d7290 */ /* 0x000fe200087fe4ff */
[----:B------:R1:W-:Y:S01]  /*28a0*/  UTMALDG.2D [UR48], [UR64], desc[UR66] ;  /* 0x00004230400075b4 */ /* 0x0003e20008009000 */
[----:B------:R-:W-:Y:S02]  /*28b0*/  UIADD3 UR16, UPT, UPT, UR8, 0x14400, URZ ;  /* 0x0001440008107890 */ /* 0x000fe4000fffe0ff */
[----:B------:R-:W-:Y:S01]  /*28c0*/  UIMAD UR21, UR25, UR29, UR7 ;  /* 0x0000001d191572a4 */ /* 0x000fe2000f8e0207 */
[----:B------:R-:W-:Y:S01]  /*28d0*/  UMOV UR17, UR49 ;  /* 0x0000003100117c82 */ /* 0x000fe20008000000 */
[----:B------:R-:W-:Y:S01]  /*28e0*/  UMOV UR18, UR26 ;  /* 0x0000001a00127c82 */ /* 0x000fe20008000000 */
[----:B------:R-:W-:Y:S01]  /*28f0*/  UIADD3 UR8, UPT, UPT, UR8, 0x16400, URZ ;  /* 0x0001640008087890 */ /* 0x000fe2000fffe0ff */
[----:B------:R-:W-:Y:S01]  /*2900*/  UMOV UR9, UR49 ;  /* 0x0000003100097c82 */ /* 0x000fe20008000000 */
[----:B------:R-:W-:Y:S01]  /*2910*/  UMOV UR11, UR19 ;  /* 0x00000013000b7c82 */ /* 0x000fe20008000000 */
[----:B------:R-:W-:Y:S03]  /*2920*/  UMOV UR12, UR20 ;  /* 0x00000014000c7c82 */ /* 0x000fe60008000000 */
[----:B------:R1:W-:Y:S01]  /*2930*/  UTMALDG.5D.IM2COL.MULTICAST [UR16], [UR44], UR47 ;  /* 0x000000102c0073b4 */ /* 0x0003e2000806082f */
[----:B------:R-:W-:Y:S01]  /*2940*/  UMOV UR14, UR22 ;  /* 0x00000016000e7c82 */ /* 0x000fe20008000000 */
[----:B------:R-:W-:Y:S01]  /*2950*/  UMOV UR13, UR21 ;  /* 0x00000015000d7c82 */ /* 0x000fe20008000000 */
[----:B------:R-:W-:Y:S01]  /*2960*/  UIADD3 UR33, UPT, UPT, UR33, 0x1, URZ ;  /* 0x0000000121217890 */ /* 0x000fe2000fffe0ff */
[----:B------:R-:W-:Y:S03]  /*2970*/  UMOV UR61, UR56 ;  /* 0x00000038003d7c82 */ /* 0x000fe60008000000 */
[----:B------:R-:W-:Y:S01]  /*2980*/  UISETP.NE.AND UP0, UPT, UR33, UR24, UPT ;  /* 0x000000182100728c */ /* 0x000fe2000bf05270 */
[----:B------:R1:W-:Y:S08]  /*2990*/  UTMALDG.5D.IM2COL.MULTICAST [UR8], [UR44], UR47 ;  /* 0x000000082c0073b4 */ /* 0x0003f0000806082f */
[----:B-1----:R-:W-:Y:S05]  /*29a0*/  BRA.U UP0, `(.L_x_36) ;  /* 0xfffffff900b47547 */ /* 0x002fea000b83ffff */
.L_x_30:
[----:B------:R-:W-:Y:S01]  /*29b0*/  SHF.L.U32 R3, R8, 0x1f, RZ ;  /* 0x0000001f08037819 */ /* 0x000fe200000006ff */
[----:B------:R-:W-:-:S03]  /*29c0*/  NOP ;  /* 0x0000000000007918 */ /* 0x000fc60000000000 */
[----:B------:R-:W3:Y:S02]  /*29d0*/  SYNCS.PHASECHK.TRANS64.TRYWAIT P0, [UR53+0xd0], R3 ;  /* 0x0000d003ff0075a7 */ /* 0x000ee40008001135 */
[----:B---3--:R-:W-:Y:S05]  /*29e0*/  @!P0 BRA `(.L_x_37) ;  /* 0x0000006800988947 */ /* 0x008fea0003800000 */
.L_x_138:
[----:B------:R-:W3:Y:S01]  /*29f0*/  LDS.128 R4, [UR53+0x110] ;  /* 0x00011035ff047984 */ /* 0x000ee20008000c00 */
[----:B------:R-:W-:Y:S01]  /*2a00*/  UIADD3 UR4, UPT, UPT, UR53, 0xd8, URZ ;  /* 0x000000d835047890 */ /* 0x000fe2000fffe0ff */
[----:B--2-4-:R-:W-:Y:S01]  /*2a10*/  ISETP.GE.AND P1, PT, R26, 0x1, PT ;  /* 0x000000011a00780c */ /* 0x014fe20003f26270 */
[----:B------:R-:W-:Y:S01]  /*2a20*/  @!PT LDS RZ, [RZ] ;  /* 0x00000000fffff984 */ /* 0x000fe20000000800 */
[----:B------:R-:W-:Y:S01]  /*2a30*/  @!PT LDS RZ, [RZ] ;  /* 0x00000000fffff984 */ /* 0x000fe20000000800 */
[----:B------:R-:W-:Y:S01]  /*2a40*/  @!PT LDS RZ, [RZ] ;  /* 0x00000000fffff984 */ /* 0x000fe20000000800 */
[----:B------:R-:W-:Y:S01]  /*2a50*/  @!PT LDS RZ, [RZ] ;  /* 0x00000000fffff984 */ /* 0x000fe20000000800 */
[----:B------:R2:W-:Y:S06]  /*2a60*/  MEMBAR.ALL.CTA ;  /* 0x0000000000007992 */ /* 0x0005ec0000008000 */
[----:B--2---:R-:W2:Y:S01]  /*2a70*/  FENCE.VIEW.ASYNC.S ;  /* 0x00000000000073c6 */ /* 0x004ea20000000000 */
[----:B------:R-:W-:-:S09]  /*2a80*/  UPRMT UR4, URZ, 0x654, UR4 ;  /* 0x00000654ff047896 */ /* 0x000fd20008000004 */
[----:B--2---:R-:W-:Y:S01]  /*2a90*/  SYNCS.ARRIVE.TRANS64.RED.A1T0 RZ, [UR4], RZ ;  /* 0x000000ffffff79a7 */ /* 0x004fe20008100404 */
[----:B---3--:R-:W-:-:S13]  /*2aa0*/  LOP3.LUT P0, RZ, R6, 0x1, RZ, 0xc0, !PT ;  /* 0x0000000106ff7812 */ /* 0x008fda000780c0ff */
[----:B------:R-:W-:Y:S02]  /*2ab0*/  @P0 MOV R13, R4 ;  /* 0x00000004000d0202 */ /* 0x000fe40000000f00 */
[----:B------:R-:W-:Y:S01]  /*2ac0*/  @P0 LOP3.LUT R11, R5, 0xffff, RZ, 0xc0, !PT ;  /* 0x0000ffff050b0812 */ /* 0x000fe200078ec0ff */
[----:B------:R-:W-:Y:S06]  /*2ad0*/  @!P1 BRA `(.L_x_38) ;  /* 0x0000000000b89947 */ /* 0x000fec0003800000 */
[----:B------:R-:W2:Y:S01]  /*2ae0*/  LDC.64 R4, c[0x0][0xc18] ;  /* 0x00030600ff047b82 */ /* 0x000ea20000000a00 */
[----:B------:R-:W-:-:S07]  /*2af0*/  ISETP.NE.AND P3, PT, R26, 0x1, PT ;  /* 0x000000011a00780c */ /* 0x000fce0003f65270 */
[----:B------:R-:W3:Y:S08]  /*2b00*/  LDC.64 R6, c[0x0][0xc10] ;  /* 0x00030400ff067b82 */ /* 0x000ef00000000a00 */
[----:B------:R-:W4:Y:S08]  /*2b10*/  LDC R12, c[0x0][0xc20] ;  /* 0x00030800ff0c7b82 */ /* 0x000f300000000800 */
[----:B------:R-:W4:Y:S01]  /*2b20*/  LDC R14, c[0x0][0xc0c] ;  /* 0x00030300ff0e7b82 */ /* 0x000f220000000800 */
[----:B--2---:R-:W-:Y:S01]  /*2b30*/  IMAD.HI.U32 R17, R0, R5, RZ ;  /* 0x0000000500117227 */ /* 0x004fe200078e00ff */
[----:B------:R-:W-:-:S03]  /*2b40*/  ISETP.NE.AND P1, PT, R4, 0x1, PT ;  /* 0x000000010400780c */ /* 0x000fc60003f25270 */
[----:B------:R-:W-:-:S03]  /*2b50*/  IMAD.HI.U32 R5, R11, R5, RZ ;  /* 0x000000050b057227 */ /* 0x000fc600078e00ff */
[----:B-1----:R-:W1:Y:S01]  /*2b60*/  LDC.64 R2, c[0x0][0xc28] ;  /* 0x00030a00ff027b82 */ /* 0x002e620000000a00 */
[----:B---3--:R-:W-:-:S04]  /*2b70*/  IMAD.HI.U32 R16, R9, R6, RZ ;  /* 0x0000000609107227 */ /* 0x008fc800078e00ff */
[----:B------:R-:W-:Y:S01]  /*2b80*/  IMAD.HI.U32 R18, R13, R6, RZ ;  /* 0x000000060d127227 */ /* 0x000fe200078e00ff */
[----:B------:R-:W-:Y:S02]  /*2b90*/  SHF.R.U32.HI R16, RZ, R7, R16 ;  /* 0x00000007ff107219 */ /* 0x000fe40000011610 */
[-C--:B----4-:R-:W-:Y:S02]  /*2ba0*/  SHF.R.U32.HI R17, RZ, R12.reuse, R17 ;  /* 0x0000000cff117219 */ /* 0x090fe40000011611 */
[----:B------:R-:W-:Y:S02]  /*2bb0*/  SHF.R.U32.HI R12, RZ, R12, R5 ;  /* 0x0000000cff0c7219 */ /* 0x000fe40000011605 */
[----:B------:R-:W-:Y:S02]  /*2bc0*/  SEL R17, R0, R17, !P1 ;  /* 0x0000001100117207 */ /* 0x000fe40004800000 */
[----:B------:R-:W-:Y:S02]  /*2bd0*/  SHF.R.U32.HI R18, RZ, R7, R18 ;  /* 0x00000007ff127219 */ /* 0x000fe40000011612 */
[----:B------:R-:W-:-:S02]  /*2be0*/  ISETP.NE.AND P2, PT, R14, 0x1, PT ;  /* 0x000000010e00780c */ /* 0x000fc40003f45270 */
[----:B------:R-:W-:Y:S02]  /*2bf0*/  SEL R5, R11, R12, !P1 ;  /* 0x0000000c0b057207 */ /* 0x000fe40004800000 */
[----:B------:R-:W-:Y:S02]  /*2c00*/  SEL R19, R9, R16, !P2 ;  /* 0x0000001009137207 */ /* 0x000fe40005000000 */
[----:B------:R-:W-:Y:S01]  /*2c10*/  SEL R7, R13, R18, !P2 ;  /* 0x000000120d077207 */ /* 0x000fe20005000000 */
[----:B-1----:R-:W-:-:S04]  /*2c20*/  IMAD.HI.U32 R16, R17, R2, RZ ;  /* 0x0000000211107227 */ /* 0x002fc800078e00ff */
[----:B------:R-:W-:Y:S01]  /*2c30*/  IMAD.HI.U32 R6, R19, R2, RZ ;  /* 0x0000000213067227 */ /* 0x000fe200078e00ff */
[----:B------:R-:W-:-:S04]  /*2c40*/  @P3 SHF.R.U32.HI R17, RZ, R3, R16 ;  /* 0x00000003ff113219 */ /* 0x000fc80000011610 */
[----:B------:R-:W-:Y:S01]  /*2c50*/  @P3 SHF.R.U32.HI R19, RZ, R3, R6 ;  /* 0x00000003ff133219 */ /* 0x000fe20000011606 */
[----:B------:R-:W-:-:S04]  /*2c60*/  IMAD R17, R26, R17, RZ ;  /* 0x000000111a117224 */ /* 0x000fc800078e02ff */
[----:B------:R-:W-:Y:S01]  /*2c70*/  IMAD R6, R26, R19, RZ ;  /* 0x000000131a067224 */ /* 0x000fe200078e02ff */
[----:B------:R-:W-:-:S04]  /*2c80*/  ISETP.GE.AND P1, PT, R5, R17, PT ;  /* 0x000000110500720c */ /* 0x000fc80003f26270 */
[----:B------:R-:W-:Y:S01]  /*2c90*/  ISETP.GE.OR P1, PT, R7, R6, P1 ;  /* 0x000000060700720c */ /* 0x000fe20000f26670 */
[----:B------:R-:W-:-:S05]  /*2ca0*/  IMAD.HI.U32 R6, R5, R2, RZ ;  /* 0x0000000205067227 */ /* 0x000fca00078e00ff */
[----:B------:R-:W-:-:S04]  /*2cb0*/  SHF.R.U32.HI R6, RZ, R3, R6 ;  /* 0x00000003ff067219 */ /* 0x000fc80000011606 */
[----:B------:R-:W-:-:S03]  /*2cc0*/  SEL R6, R5, R6, !P3 ;  /* 0x0000000605067207 */ /* 0x000fc60005800000 */
[----:B------:R-:W-:-:S04]  /*2cd0*/  @!P1 IMAD.HI.U32 R12, R7, R2, RZ ;  /* 0x00000002070c9227 */ /* 0x000fc800078e00ff */
[----:B------:R-:W-:Y:S01]  /*2ce0*/  IMAD.MOV R2, RZ, RZ, -R6 ;  /* 0x000000ffff027224 */ /* 0x000fe200078e0a06 */
[----:B------:R-:W-:-:S03]  /*2cf0*/  @!P1 SHF.R.U32.HI R12, RZ, R3, R12 ;  /* 0x00000003ff0c9219 */ /* 0x000fc6000001160c */
[----:B------:R-:W-:Y:S01]  /*2d00*/  IMAD R2, R26, R2, R5 ;  /* 0x000000021a027224 */ /* 0x000fe200078e0205 */
[----:B------:R-:W-:Y:S02]  /*2d10*/  @!P1 SEL R3, R7, R12, !P3 ;  /* 0x0000000c07039207 */ /* 0x000fe40005800000 */
[----:B------:R-:W-:-:S03]  /*2d20*/  IADD3 R12, PT, PT, -R5, RZ, RZ ;  /* 0x000000ff050c7210 */ /* 0x000fc60007ffe1ff */
[--C-:B------:R-:W-:Y:S02]  /*2d30*/  @!P1 IMAD.IADD R6, R6, 0x1, -R3.reuse ;  /* 0x0000000106069824 */ /* 0x100fe400078e0a03 */
[----:B------:R-:W-:Y:S01]  /*2d40*/  @!P1 IMAD R3, R2, R19, R3 ;  /* 0x0000001302039224 */ /* 0x000fe200078e0203 */
[----:B------:R-:W-:Y:S01]  /*2d50*/  IADD3 R2, PT, PT, -R7, RZ, RZ ;  /* 0x000000ff07027210 */ /* 0x000fe20007ffe1ff */
[----:B------:R-:W-:Y:S02]  /*2d60*/  @!P1 IMAD R5, R26, R6, R7 ;  /* 0x000000061a059224 */ /* 0x000fe400078e0207 */
[----:B------:R-:W-:Y:S02]  /*2d70*/  IMAD R11, R4, R12, R11 ;  /* 0x0000000c040b7224 */ /* 0x000fe400078e020b */
[----:B------:R-:W-:Y:S02]  /*2d80*/  @!P1 IMAD.MOV.U32 R7, RZ, RZ, R3 ;  /* 0x000000ffff079224 */ /* 0x000fe400078e0003 */
[----:B------:R-:W-:-:S02]  /*2d90*/  IMAD R2, R14, R2, R13 ;  /* 0x000000020e027224 */ /* 0x000fc400078e020d */
[----:B------:R-:W-:Y:S02]  /*2da0*/  IMAD R11, R5, R4, R11 ;  /* 0x00000004050b7224 */ /* 0x000fe400078e020b */
[----:B------:R-:W-:Y:S02]  /*2db0*/  IMAD R13, R7, R14, R2 ;  /* 0x0000000e070d7224 */ /* 0x000fe400078e0202 */
.L_x_38:
[----:B------:R-:W2:Y:S02]  /*2dc0*/  LDCU UR4, c[0x0][0xc30] ;  /* 0x00018600ff0477ac */ /* 0x000ea40008000800 */
[----:B--2---:R-:W-:-:S09]  /*2dd0*/  UISETP.NE.AND UP0, UPT, UR4, 0x1, UPT ;  /* 0x000000010400788c */ /* 0x004fd2000bf05270 */
[----:B------:R-:W-:Y:S05]  /*2de0*/  BRA.U UP0, `(.L_x_39) ;  /* 0x0000000100407547 */ /* 0x000fea000b800000 */
[----:B------:R-:W2:Y:S08]  /*2df0*/  LDC.64 R4, c[0x0][0xc10] ;  /* 0x00030400ff047b82 */ /* 0x000eb00000000a00 */
[----:B-1----:R-:W1:Y:S08]  /*2e00*/  LDC.64 R2, c[0x0][0xc18] ;  /* 0x00030600ff027b82 */ /* 0x002e700000000a00 */
[----:B------:R-:W3:Y:S08]  /*2e10*/  LDC R6, c[0x0][0xc20] ;  /* 0x00030800ff067b82 */ /* 0x000ef00000000800 */
[----:B------:R-:W4:Y:S01]  /*2e20*/  LDC R12, c[0x0][0xc0c] ;  /* 0x00030300ff0c7b82 */ /* 0x000f220000000800 */
[----:B--2---:R-:W-:-:S05]  /*2e30*/  IMAD.HI.U32 R4, R13, R4, RZ ;  /* 0x000000040d047227 */ /* 0x004fca00078e00ff */
[----:B------:R-:W-:Y:S01]  /*2e40*/  SHF.R.U32.HI R4, RZ, R5, R4 ;  /* 0x00000005ff047219 */ /* 0x000fe20000011604 */
[----:B-1----:R-:W-:Y:S01]  /*2e50*/  IMAD.HI.U32 R3, R11, R3, RZ ;  /* 0x000000030b037227 */ /* 0x002fe200078e00ff */
[----:B------:R-:W-:-:S04]  /*2e60*/  ISETP.NE.AND P1, PT, R2, 0x1, PT ;  /* 0x000000010200780c */ /* 0x000fc80003f25270 */
[----:B---3--:R-:W-:-:S04]  /*2e70*/  SHF.R.U32.HI R6, RZ, R6, R3 ;  /* 0x00000006ff067219 */ /* 0x008fc80000011603 */
[----:B------:R-:W-:Y:S02]  /*2e80*/  SEL R3, R11, R6, !P1 ;  /* 0x000000060b037207 */ /* 0x000fe40004800000 */
[----:B----4-:R-:W-:-:S04]  /*2e90*/  ISETP.NE.AND P2, PT, R12, 0x1, PT ;  /* 0x000000010c00780c */ /* 0x010fc80003f45270 */
[----:B------:R-:W-:-:S05]  /*2ea0*/  SEL R4, R13, R4, !P2 ;  /* 0x000000040d047207 */ /* 0x000fca0005000000 */
[----:B------:R-:W-:Y:S02]  /*2eb0*/  IMAD.IADD R5, R3, 0x1, -R4 ;  /* 0x0000000103057824 */ /* 0x000fe400078e0a04 */
[----:B------:R-:W-:Y:S02]  /*2ec0*/  IMAD.IADD R3, R4, 0x1, -R3 ;  /* 0x0000000104037824 */ /* 0x000fe400078e0a03 */
[----:B------:R-:W-:Y:S02]  /*2ed0*/  IMAD R13, R5, R12, R13 ;  /* 0x0000000c050d7224 */ /* 0x000fe400078e020d */
[----:B------:R-:W-:-:S07]  /*2ee0*/  IMAD R11, R3, R2, R11 ;  /* 0x00000002030b7224 */ /* 0x000fce00078e020b */
.L_x_39:
[----:B------:R-:W-:Y:S01]  /*2ef0*/  PLOP3.LUT P4, PT, PT, PT, PT, 0x80, 0x8 ;  /* 0x000000000008781c */ /* 0x000fe20003f8f070 */
[----:B------:R-:W-:Y:S01]  /*2f00*/  IMAD.IADD R19, R13, 0x1, R64 ;  /* 0x000000010d137824 */ /* 0x000fe200078e0240 */
[----:B------:R-:W-:Y:S01]  /*2f10*/  LOP3.LUT R8, R8, 0x1, RZ, 0x3c, !PT ;  /* 0x0000000108087812 */ /* 0x000fe200078e3cff */
[----:B------:R-:W-:Y:S01]  /*2f20*/  IMAD.IADD R16, R11, 0x1, R58 ;  /* 0x000000010b107824 */ /* 0x000fe200078e023a */
[----:B------:R-:W-:Y:S09]  /*2f30*/  @P0 BRA `(.L_x_40) ;  /* 0xffffffe400cc0947 */ /* 0x000ff2000383ffff */
[----:B------:R-:W-:Y:S01]  /*2f40*/  UIADD3 UR53, UPT, UPT, UR53, 0x40, URZ ;  /* 0x0000004035357890 */ /* 0x000fe2000fffe0ff */
[----:B-1----:R-:W-:-:S03]  /*2f50*/  SHF.L.U32 R3, R10, 0x1f, RZ ;  /* 0x0000001f0a037819 */ /* 0x002fc600000006ff */
[----:B------:R-:W-:-:S09]  /*2f60*/  ULEA UR4, UR56, UR53, 0x3 ;  /* 0x0000003538047291 */ /* 0x000fd2000f8e18ff */
[----:B------:R-:W1:Y:S02]  /*2f70*/  SYNCS.PHASECHK.TRANS64.TRYWAIT P0, [UR4], R3 ;  /* 0x00000003ff0075a7 */ /* 0x000e640008001104 */
[----:B-1----:R-:W-:Y:S05]  /*2f80*/  @!P0 BRA `(.L_x_41) ;  /* 0x0000006400488947 */ /* 0x002fea0003800000 */
.L_x_140:
[----:B------:R-:W-:-:S04]  /*2f90*/  UIADD3 UR5, UPT, UPT, UR56, 0x1, URZ ;  /* 0x0000000138057890 */ /* 0x000fc8000fffe0ff */
[----:B------:R-:W-:-:S04]  /*2fa0*/  UISETP.NE.AND UP0, UPT, UR5, 0x8, UPT ;  /* 0x000000080500788c */ /* 0x000fc8000bf05270 */
[----:B------:R-:W-:Y:S02]  /*2fb0*/  USEL UR6, URZ, 0x1, UP0 ;  /* 0x00000001ff067887 */ /* 0x000fe40008000000 */
[----:B------:R-:W-:-:S04]  /*2fc0*/  USEL UR5, UR5, URZ, UP0 ;  /* 0x000000ff05057287 */ /* 0x000fc80008000000 */
[----:B------:R-:W-:Y:S01]  /*2fd0*/  ULEA UR4, UR5, UR53, 0x3 ;  /* 0x0000003505047291 */ /* 0x000fe2000f8e18ff */
[----:B------:R-:W-:-:S04]  /*2fe0*/  LOP3.LUT R2, R10, UR6, RZ, 0x3c, !PT ;  /* 0x000000060a027c12 */ /* 0x000fc8000f8e3cff */
[----:B-1----:R-:W-:-:S04]  /*2ff0*/  SHF.L.U32 R3, R2, 0x1f, RZ ;  /* 0x0000001f02037819 */ /* 0x002fc800000006ff */
[----:B------:R-:W1:Y:S02]  /*3000*/  SYNCS.PHASECHK.TRANS64.TRYWAIT P0, [UR4], R3 ;  /* 0x00000003ff0075a7 */ /* 0x000e640008001104 */
[----:B-1----:R-:W-:Y:S05]  /*3010*/  @!P0 BRA `(.L_x_42) ;  /* 0x00000064003c8947 */ /* 0x002fea0003800000 */
.L_x_142:
        /* <DEDUP_REMOVED lines=9> */
.L_x_144:
        /* <DEDUP_REMOVED lines=9> */
.L_x_146:
        /* <DEDUP_REMOVED lines=9> */
.L_x_148:
        /* <DEDUP_REMOVED lines=9> */
.L_x_150:
        /* <DEDUP_REMOVED lines=9> */
.L_x_152:
[----:B------:R-:W-:-:S04]  /*32f0*/  UIADD3 UR5, UPT, UPT, UR5, 0x1, URZ ;  /* 0x0000000105057890 */ /* 0x000fc8000fffe0ff */
[----:B------:R-:W-:-:S04]  /*3300*/  UISETP.NE.AND UP0, UPT, UR5, 0x8, UPT ;  /* 0x000000080500788c */ /* 0x000fc8000bf05270 */
[----:B------:R-:W-:Y:S02]  /*3310*/  USEL UR4, URZ, 0x1, UP0 ;  /* 0x00000001ff047887 */ /* 0x000fe40008000000 */
[----:B------:R-:W-:-:S04]  /*3320*/  USEL UR5, UR5, URZ, UP0 ;  /* 0x000000ff05057287 */ /* 0x000fc80008000000 */
[----:B------:R-:W-:Y:S01]  /*3330*/  ULEA UR5, UR5, UR53, 0x3 ;  /* 0x0000003505057291 */ /* 0x000fe2000f8e18ff */
[----:B-1----:R-:W-:-:S04]  /*3340*/  LOP3.LUT R3, R2, UR4, RZ, 0x3c, !PT ;  /* 0x0000000402037c12 */ /* 0x002fc8000f8e3cff */
[----:B------:R-:W-:Y:S01]  /*3350*/  SHF.L.U32 R3, R3, 0x1f, RZ ;  /* 0x0000001f03037819 */ /* 0x000fe200000006ff */
[----:B------:R-:W-:-:S07]  /*3360*/  IMAD.U32 R0, RZ, RZ, UR5 ;  /* 0x00000005ff007e24 */ /* 0x000fce000f8e00ff */
.L_x_48:
[----:B-1----:R1:W2:Y:S02]  /*3370*/  SYNCS.PHASECHK.TRANS64.TRYWAIT P0, [R0+URZ], R3 ;  /* 0x00000003000075a7 */ /* 0x0022a400080011ff */
[----:B--2---:R-:W-:Y:S05]  /*3380*/  @!P0 NANOSLEEP.SYNCS 0x989680 ;  /* 0x009896800000895d */ /* 0x004fea0003900000 */
[----:B------:R-:W2:Y:S02]  /*3390*/  @!P0 SYNCS.PHASECHK.TRANS64 P0, [R0+URZ], R3 ;  /* 0x00000003000085a7 */ /* 0x000ea400080010ff */
[----:B--2---:R-:W-:Y:S05]  /*33a0*/  @P0 EXIT ;  /* 0x000000000000094d */ /* 0x004fea0003800000 */
[----:B------:R-:W-:Y:S05]  /*33b0*/  BRA `(.L_x_48) ;  /* 0xfffffffc00ec7947 */ /* 0x000fea000383ffff */
.L_x_22:
[----:B------:R-:W-:-:S04]  /*33c0*/  UISETP.NE.AND UP1, UPT, UR49, URZ, UPT ;  /* 0x000000ff3100728c */ /* 0x000fc8000bf25270 */
[----:B------:R-:W-:-:S09]  /*33d0*/  UISETP.NE.OR UP1, UPT, UR4, 0x1, UP1 ;  /* 0x000000010400788c */ /* 0x000fd20008f25670 */
[----:B------:R-:W-:Y:S05]  /*33e0*/  BRA.U UP1, `(.L_x_49) ;  /* 0x0000000101b07547 */ /* 0x000fea000b800000 */
[----:B------:R-:W-:Y:S01]  /*33f0*/  UMOV UR4, 0x400 ;  /* 0x0000040000047882 */ /* 0x000fe20000000000 */
[----:B------:R-:W-:Y:S01]  /*3400*/  HFMA2 R2, -RZ, RZ, 0, 5.9604644775390625e-08 ;  /* 0x00000001ff027431 */ /* 0x000fe200000001ff */
[----:B------:R-:W-:Y:S01]  /*3410*/  ULEA UR49, UR49, UR4, 0x18 ;  /* 0x0000000431317291 */ /* 0x000fe2000f8ec0ff */
[----:B------:R-:W-:Y:S01]  /*3420*/  ISETP.GE.U32.AND P0, PT, R8, 0x2, PT ;  /* 0x000000020800780c */ /* 0x000fe20003f06070 */
[----:B------:R-:W-:Y:S02]  /*3430*/  IMAD.MOV.U32 R3, RZ, RZ, RZ ;  /* 0x000000ffff037224 */ /* 0x000fe400078e00ff */
[----:B------:R-:W-:Y:S02]  /*3440*/  UIADD3 UR6, UPT, UPT, UR49, 0xd8, URZ ;  /* 0x000000d831067890 */ /* 0x000fe4000fffe0ff */
[----:B------:R-:W-:Y:S02]  /*3450*/  UIADD3 UR7, UPT, UPT, UR49, 0xd0, URZ ;  /* 0x000000d031077890 */ /* 0x000fe4000fffe0ff */
[----:B------:R-:W-:-:S12]  /*3460*/  UPRMT UR6, URZ, 0x654, UR6 ;  /* 0x00000654ff067896 */ /* 0x000fd80008000006 */
.L_x_52:
[----:B------:R-:W-:Y:S01]  /*3470*/  SHF.L.U32 R7, R2, 0x1f, RZ ;  /* 0x0000001f02077819 */ /* 0x000fe200000006ff */
[----:B------:R-:W-:Y:S02]  /*3480*/  IMAD.U32 R9, RZ, RZ, UR7 ;  /* 0x00000007ff097e24 */ /* 0x000fe4000f8e00ff */
[----:B------:R-:W-:Y:S01]  /*3490*/  @!P0 IMAD.MOV.U32 R5, RZ, RZ, 0x10 ;  /* 0x00000010ff058424 */ /* 0x000fe200078e00ff */
[----:B------:R-:W2:Y:S02]  /*34a0*/  SYNCS.PHASECHK.TRANS64.TRYWAIT P1, [UR49+0xd8], R7 ;  /* 0x0000d807ff0075a7 */ /* 0x000ea40008021131 */
[----:B------:R-:W-:-:S04]  /*34b0*/  PRMT R9, R8, 0x654, R9 ;  /* 0x0000065408097816 */ /* 0x000fc80000000009 */
[----:B------:R-:W-:Y:S01]  /*34c0*/  SEL R0, R9, R0, !P0 ;  /* 0x0000000009007207 */ /* 0x000fe20004000000 */
[----:B--2---:R-:W-:Y:S06]  /*34d0*/  @!P1 BRA `(.L_x_50) ;  /* 0x00000060009c9947 */ /* 0x004fec0003800000 */
.L_x_154:
[----:B------:R-:W-:Y:S01]  /*34e0*/  UIADD3 UR4, UPT, UPT, UR49, 0x110, URZ ;  /* 0x0000011031047890 */ /* 0x000fe2000fffe0ff */
[----:B------:R3:W-:Y:S01]  /*34f0*/  @!P0 SYNCS.ARRIVE.TRANS64.RED RZ, [R0+URZ], R5 ;  /* 0x0000000500ff89a7 */ /* 0x0007e200080004ff */
[----:B------:R-:W-:Y:S01]  /*3500*/  UIADD3 UR5, UPT, UPT, UR49, 0xd0, URZ ;  /* 0x000000d031057890 */ /* 0x000fe2000fffe0ff */
[----:B------:R-:W-:-:S08]  /*3510*/  LOP3.LUT R2, R2, 0x1, RZ, 0x3c, !PT ;  /* 0x0000000102027812 */ /* 0x000fd000078e3cff */
[----:B------:R-:W-:Y:S06]  /*3520*/  UGETNEXTWORKID.BROADCAST [UR4], [UR5] ;  /* 0x00000000040073ca */ /* 0x000fec0008000100 */
[----:B---3--:R-:W-:-:S04]  /*3530*/  SHF.L.U32 R5, R3, 0x1f, RZ ;  /* 0x0000001f03057819 */ /* 0x008fc800000006ff */
[----:B------:R-:W3:Y:S02]  /*3540*/  SYNCS.PHASECHK.TRANS64.TRYWAIT P1, [UR49+0xd0], R5 ;  /* 0x0000d005ff0075a7 */ /* 0x000ee40008021131 */
[----:B---3--:R-:W-:Y:S05]  /*3550*/  @!P1 BRA `(.L_x_51) ;  /* 0x0000006000949947 */ /* 0x008fea0003800000 */
.L_x_156:
[----:B--2---:R-:W2:Y:S01]  /*3560*/  LDS.128 R4, [UR49+0x110] ;  /* 0x00011031ff047984 */ /* 0x004ea20008000c00 */
[----:B------:R-:W-:Y:S01]  /*3570*/  LOP3.LUT R3, R3, 0x1, RZ, 0x3c, !PT ;  /* 0x0000000103037812 */ /* 0x000fe200078e3cff */
[----:B------:R-:W-:Y:S01]  /*3580*/  @!PT LDS RZ, [RZ] ;  /* 0x00000000fffff984 */ /* 0x000fe20000000800 */
[----:B------:R-:W-:Y:S01]  /*3590*/  @!PT LDS RZ, [RZ] ;  /* 0x00000000fffff984 */ /* 0x000fe20000000800 */
[----:B------:R-:W-:Y:S01]  /*35a0*/  @!PT LDS RZ, [RZ] ;  /* 0x00000000fffff984 */ /* 0x000fe20000000800 */
[----:B------:R-:W-:Y:S01]  /*35b0*/  @!PT LDS RZ, [RZ] ;  /* 0x00000000fffff984 */ /* 0x000fe20000000800 */
[----:B------:R3:W-:Y:S06]  /*35c0*/  MEMBAR.ALL.CTA ;  /* 0x0000000000007992 */ /* 0x0007ec0000008000 */
[----:B---3--:R-:W3:Y:S02]  /*35d0*/  FENCE.VIEW.ASYNC.S ;  /* 0x00000000000073c6 */ /* 0x008ee40000000000 */
[----:B---3--:R-:W-:Y:S01]  /*35e0*/  SYNCS.ARRIVE.TRANS64.RED.A1T0 RZ, [UR6], RZ ;  /* 0x000000ffffff79a7 */ /* 0x008fe20008100406 */
[----:B--2---:R-:W-:-:S13]  /*35f0*/  LOP3.LUT P1, RZ, R6, 0x1, RZ, 0xc0, !PT ;  /* 0x0000000106ff7812 */ /* 0x004fda000782c0ff */
[----:B------:R-:W-:Y:S05]  /*3600*/  @P1 BRA `(.L_x_52) ;  /* 0xfffffffc00981947 */ /* 0x000fea000383ffff */
[----:B------:R-:W-:-:S04]  /*3610*/  SHF.L.U32 R0, R2, 0x1f, RZ ;  /* 0x0000001f02007819 */ /* 0x000fc800000006ff */
[----:B------:R-:W2:Y:S02]  /*3620*/  SYNCS.PHASECHK.TRANS64 P0, [UR49+0xd8], R0 ;  /* 0x0000d800ff0075a7 */ /* 0x000ea40008001031 */
[----:B-12---:R-:W-:Y:S05]  /*3630*/  @P0 EXIT ;  /* 0x000000000000094d */ /* 0x006fea0003800000 */
[----:B------:R-:W-:-:S07]  /*3640*/  MOV R0, UR49 ;  /* 0x0000003100007c02 */ /* 0x000fce0008000f00 */
.L_x_53:
[----:B-1----:R-:W-:-:S04]  /*3650*/  SHF.L.U32 R3, R2, 0x1f, RZ ;  /* 0x0000001f02037819 */ /* 0x002fc800000006ff */
[----:B------:R1:W2:Y:S03]  /*3660*/  SYNCS.PHASECHK.TRANS64.TRYWAIT P0, [R0+URZ+0xd8], R3 ;  /* 0x0000d803000075a7 */ /* 0x0002a600080011ff */
[----:B--2---:R-:W-:Y:S05]  /*3670*/  @!P0 NANOSLEEP.SYNCS 0x989680 ;  /* 0x009896800000895d */ /* 0x004fea0003900000 */
[----:B------:R-:W2:Y:S02]  /*3680*/  @!P0 SYNCS.PHASECHK.TRANS64 P0, [R0+URZ+0xd8], R3 ;  /* 0x0000d803000085a7 */ /* 0x000ea400080010ff */
[----:B--2---:R-:W-:Y:S05]  /*3690*/  @P0 EXIT ;  /* 0x000000000000094d */ /* 0x004fea0003800000 */
[----:B------:R-:W-:Y:S05]  /*36a0*/  BRA `(.L_x_53) ;  /* 0xfffffffc00e87947 */ /* 0x000fea000383ffff */
.L_x_49:
[----:B------:R-:W-:Y:S05]  /*36b0*/  BRA.U UP4, `(.L_x_54) ;  /* 0x0000000d04847547 */ /* 0x000fea000b800000 */
[----:B------:R-:W-:Y:S01]  /*36c0*/  UMOV UR4, 0x40 ;  /* 0x0000004000047882 */ /* 0x000fe20000000000 */
[----:B------:R-:W-:Y:S01]  /*36d0*/  NOP ;  /* 0x0000000000007918 */ /* 0x000fe20000000000 */
[----:B------:R-:W-:Y:S01]  /*36e0*/  ULEA UR4, UR49, UR4, 0x18 ;  /* 0x0000000431047291 */ /* 0x000fe2000f8ec0ff */
[----:B------:R-:W-:Y:S02]  /*36f0*/  UMOV UR5, 0x400 ;  /* 0x0000040000057882 */ /* 0x000fe40000000000 */
[----:B------:R-:W-:-:S06]  /*3700*/  ULEA UR49, UR49, UR5, 0x18 ;  /* 0x0000000531317291 */ /* 0x000fcc000f8ec0ff */
[----:B------:R-:W2:Y:S02]  /*3710*/  LDS.U8 R2, [UR4+0x1c] ;  /* 0x00001c04ff027984 */ /* 0x000ea40008000000 */
[----:B--2---:R-:W-:-:S13]  /*3720*/  ISETP.NE.AND P0, PT, R2, RZ, PT ;  /* 0x000000ff0200720c */ /* 0x004fda0003f05270 */
[----:B------:R-:W-:Y:S05]  /*3730*/  @P0 BRA `(.L_x_55) ;  /* 0x0000000000580947 */ /* 0x000fea0003800000 */
[----:B------:R-:W-:-:S13]  /*3740*/  ELECT P0, URZ, PT ;  /* 0x0000000000ff782f */ /* 0x000fda0003800000 */
[----:B------:R-:W-:Y:S05]  /*3750*/  @!P0 BRA `(.L_x_56) ;  /* 0x0000000000608947 */ /* 0x000fea0003800000 */
[----:B------:R-:W-:Y:S01]  /*3760*/  UMOV UR5, 0x10 ;  /* 0x0000001000057882 */ /* 0x000fe20000000000 */
[----:B------:R-:W-:Y:S01]  /*3770*/  HFMA2 R2, -RZ, RZ, 0, 5.9604644775390625e-08 ;  /* 0x00000001ff027431 */ /* 0x000fe200000001ff */
[----:B------:R-:W-:-:S03]  /*3780*/  MOV R3, 0xffff ;  /* 0x0000ffff00037802 */ /* 0x000fc60000000f00 */
[----:B------:R-:W-:Y:S04]  /*3790*/  DEPBAR.LE SB2, 0x36 ;  /* 0x0000ad800000791a */ /* 0x000fe80000000000 */
[----:B------:R-:W2:Y:S02]  /*37a0*/  UTCATOMSWS.FIND_AND_SET.ALIGN UP0, UR5, UR5 ;  /* 0x00000005000575e3 */ /* 0x000ea40008000800 */
[----:B--2---:R-:W-:Y:S01]  /*37b0*/  MOV R4, UR5 ;  /* 0x0000000500047c02 */ /* 0x004fe20008000f00 */
[----:B------:R-:W-:Y:S06]  /*37c0*/  BRA.U UP0, `(.L_x_57) ;  /* 0x0000000100187547 */ /* 0x000fec000b800000 */
.L_x_58:
[----:B------:R-:W-:Y:S05]  /*37d0*/  NANOSLEEP 0x64 ;  /* 0x000000640000795d */ /* 0x000fea0003800000 */
[----:B------:R-:W-:-:S05]  /*37e0*/  UMOV UR5, 0x10 ;  /* 0x0000001000057882 */ /* 0x000fca0000000000 */
[----:B------:R-:W-:Y:S04]  /*37f0*/  DEPBAR.LE SB2, 0x36 ;  /* 0x0000ad800000791a */ /* 0x000fe80000000000 */
[----:B------:R-:W2:Y:S02]  /*3800*/  UTCATOMSWS.FIND_AND_SET.ALIGN UP0, UR5, UR5 ;  /* 0x00000005000575e3 */ /* 0x000ea40008000800 */
[----:B--2---:R-:W-:Y:S01]  /*3810*/  MOV R4, UR5 ;  /* 0x0000000500047c02 */ /* 0x004fe20008000f00 */
[----:B------:R-:W-:Y:S05]  /*3820*/  BRA.U !UP0, `(.L_x_58) ;  /* 0xfffffffd08e87547 */ /* 0x000fea000b83ffff */
.L_x_57:
[-C--:B------:R-:W-:Y:S02]  /*3830*/  SHF.L.U32 R3, R3, R4.reuse, RZ ;  /* 0x0000000403037219 */ /* 0x080fe400000006ff */
[----:B------:R-:W-:Y:S01]  /*3840*/  SHF.L.U32 R2, R2, R4, RZ ;  /* 0x0000000402027219 */ /* 0x000fe200000006ff */
[----:B------:R-:W-:Y:S02]  /*3850*/  IMAD.SHL.U32 R4, R4, 0x20, RZ ;  /* 0x0000002004047824 */ /* 0x000fe400078e00ff */
[----:B------:R2:W-:Y:S04]  /*3860*/  ATOMS.OR RZ, [UR4+0x14], R3 ;  /* 0x00001403ffff798c */ /* 0x0005e8000b000004 */
[----:B------:R2:W-:Y:S04]  /*3870*/  ATOMS.OR RZ, [UR4+0x18], R2 ;  /* 0x00001802ffff798c */ /* 0x0005e8000b000004 */
[----:B------:R2:W-:Y:S01]  /*3880*/  STS [UR49+0x120], R4 ;  /* 0x00012004ff007988 */ /* 0x0005e20008000831 */
[----:B------:R-:W-:Y:S05]  /*3890*/  BRA `(.L_x_56) ;  /* 0x0000000000107947 */ /* 0x000fea0003800000 */
.L_x_55:
[----:B------:R-:W-:-:S05]  /*38a0*/  MOV R2, 0xffffffff ;  /* 0xffffffff00027802 */ /* 0x000fca0000000f00 */
[----:B------:R2:W-:Y:S02]  /*38b0*/  STS [UR49+0x120], R2 ;  /* 0x00012002ff007988 */ /* 0x0005e40008000831 */
[----:B--2---:R-:W-:Y:S02]  /*38c0*/  MOV R2, 0x38e0 ;  /* 0x000038e000027802 */ /* 0x004fe40000000f00 */
[----:B-1---5:R-:W-:Y:S05]  /*38d0*/  CALL.REL.NOINC `($__internal_1_$__cuda_sm10x_tcgen05_guardrail_trap_phase_invalid_during_alloc) ;  /* 0x0000006400a87944 */ /* 0x022fea0003c00000 */
.L_x_56:
[----:B------:R-:W-:Y:S05]  /*38e0*/  WARPSYNC.ALL ;  /* 0x0000000000007948 */ /* 0x000fea0003800000 */
[----:B------:R-:W3:Y:S01]  /*38f0*/  S2UR UR7, SR_CgaCtaId ;  /* 0x00000000000779c3 */ /* 0x000ee20000008800 */
[----:B------:R-:W-:Y:S01]  /*3900*/  UMOV UR4, 0x400 ;  /* 0x0000040000047882 */ /* 0x000fe20000000000 */
[----:B------:R-:W-:-:S06]  /*3910*/  NOP ;  /* 0x0000000000007918 */ /* 0x000fcc0000000000 */
[----:B------:R-:W-:Y:S06]  /*3920*/  BAR.ARV 0x6, 0xa0 ;  /* 0x0182800000007b1d */ /* 0x000fec0000002000 */
[----:B------:R-:W4:Y:S01]  /*3930*/  LDCU UR5, c[0x0][0x394] ;  /* 0x00007280ff0577ac */ /* 0x000f220008000800 */
[----:B------:R-:W-:Y:S01]  /*3940*/  LOP3.LUT R0, R0, 0xffff, RZ, 0xc0, !PT ;  /* 0x0000ffff00007812 */ /* 0x000fe200078ec0ff */
[----:B------:R-:W-:Y:S02]  /*3950*/  IMAD.MOV.U32 R11, RZ, RZ, 0x1 ;  /* 0x00000001ff0b7424 */ /* 0x000fe400078e00ff */
[----:B------:R-:W-:Y:S01]  /*3960*/  IMAD.MOV.U32 R10, RZ, RZ, RZ ;  /* 0x000000ffff0a7224 */ /* 0x000fe200078e00ff */
[----:B------:R-:W-:Y:S01]  /*3970*/  R2UR UR10, R0 ;  /* 0x00000000000a72ca */ /* 0x000fe200000e0000 */
[----:B------:R-:W-:Y:S01]  /*3980*/  IMAD.MOV.U32 R8, RZ, RZ, RZ ;  /* 0x000000ffff087224 */ /* 0x000fe200078e00ff */
[----:B------:R-:W-:Y:S01]  /*3990*/  UMOV UR18, URZ ;  /* 0x000000ff00127c82 */ /* 0x000fe20008000000 */
[----:B------:R-:W-:Y:S01]  /*39a0*/  UMOV UR17, URZ ;  /* 0x000000ff00117c82 */ /* 0x000fe20008000000 */
[----:B------:R-:W-:Y:S01]  /*39b0*/  UMOV UR26, 0x0 ;  /* 0x00000000001a7882 */ /* 0x000fe20000000000 */
[----:B---3--:R-:W-:Y:S01]  /*39c0*/  ULEA UR7, UR7, UR4, 0x18 ;  /* 0x0000000407077291 */ /* 0x008fe2000f8ec0ff */
[----:B------:R-:W3:Y:S03]  /*39d0*/  LDCU UR4, c[0x0][0x394] ;  /* 0x00007280ff0477ac */ /* 0x000ee60008000800 */
[----:B------:R-:W-:-:S02]  /*39e0*/  UIADD3 UR12, UPT, UPT, UR7, 0x14400, URZ ;  /* 0x00014400070c7890 */ /* 0x000fc4000fffe0ff */
[----:B----4-:R-:W-:-:S03]  /*39f0*/  UIADD3 UR5, UPT, UPT, UR5, 0x3f, URZ ;  /* 0x0000003f05057890 */ /* 0x010fc6000fffe0ff */
[----:B--2---:R-:W2:Y:S01]  /*3a00*/  LDS R2, [UR7+0x120] ;  /* 0x00012007ff027984 */ /* 0x004ea20008000800 */
[----:B------:R-:W-:Y:S02]  /*3a10*/  UIADD3 UR19, UPT, UPT, UR7, 0x4400, URZ ;  /* 0x0000440007137890 */ /* 0x000fe4000fffe0ff */
[----:B------:R-:W-:Y:S02]  /*3a20*/  USHF.R.S32.HI UR6, URZ, 0x1f, UR5 ;  /* 0x0000001fff067899 */ /* 0x000fe40008011405 */
[----:B------:R-:W-:Y:S02]  /*3a30*/  USHF.R.U32.HI UR12, URZ, 0x4, UR12 ;  /* 0x00000004ff0c7899 */ /* 0x000fe4000801160c */
[----:B------:R-:W-:Y:S02]  /*3a40*/  ULEA.HI UR6, UR6, UR5, URZ, 0x6 ;  /* 0x0000000506067291 */ /* 0x000fe4000f8f30ff */
[----:B------:R-:W-:Y:S02]  /*3a50*/  UIADD3 UR5, UPT, UPT, UR7, 0xd8, URZ ;  /* 0x000000d807057890 */ /* 0x000fe4000fffe0ff */
[----:B------:R-:W-:-:S02]  /*3a60*/  USHF.R.S32.HI UR6, URZ, 0x6, UR6 ;  /* 0x00000006ff067899 */ /* 0x000fc40008011406 */
[----:B------:R-:W-:Y:S02]  /*3a70*/  USHF.R.U32.HI UR19, URZ, 0x4, UR19 ;  /* 0x00000004ff137899 */ /* 0x000fe40008011613 */
[----:B------:R-:W-:Y:S02]  /*3a80*/  UISETP.LT.AND UP0, UPT, UR6, 0x1, UPT ;  /* 0x000000010600788c */ /* 0x000fe4000bf01270 */
[----:B------:R-:W-:Y:S02]  /*3a90*/  ULOP3.LUT UR12, UR12, 0x3fff, URZ, 0xc0, !UPT ;  /* 0x00003fff0c0c7892 */ /* 0x000fe4000f8ec0ff */
[----:B------:R-:W-:Y:S01]  /*3aa0*/  USEL UR11, UR6, 0x1, !UP0 ;  /* 0x00000001060b7887 */ /* 0x000fe2000c000000 */
[----:B------:R-:W-:Y:S01]  /*3ab0*/  UMOV UR27, 0x4218490 ;  /* 0x04218490001b7882 */ /* 0x000fe20000000000 */
[----:B------:R-:W-:Y:S02]  /*3ac0*/  UPRMT UR5, URZ, 0x654, UR5 ;  /* 0x00000654ff057896 */ /* 0x000fe40008000005 */
[----:B------:R-:W-:-:S02]  /*3ad0*/  ULOP3.LUT UR19, UR19, 0x3fff, URZ, 0xc0, !UPT ;  /* 0x00003fff13137892 */ /* 0x000fc4000f8ec0ff */
[----:B------:R-:W-:Y:S02]  /*3ae0*/  ULOP3.LUT UR12, UR12, 0x2000000, URZ, 0xfc, !UPT ;  /* 0x020000000c0c7892 */ /* 0x000fe4000f8efcff */
[----:B------:R-:W-:Y:S02]  /*3af0*/  UIADD3 UR11, UPT, UPT, -UR11, URZ, URZ ;  /* 0x000000ff0b0b7290 */ /* 0x000fe4000fffe1ff */
[----:B---3--:R-:W-:Y:S01]  /*3b00*/  UISETP.GE.AND UP3, UPT, UR4, 0x1, UPT ;  /* 0x000000010400788c */ /* 0x008fe2000bf66270 */
[----:B------:R-:W-:Y:S01]  /*3b10*/  UMOV UR24, 0x0 ;  /* 0x0000000000187882 */ /* 0x000fe20000000000 */
[----:B------:R-:W-:Y:S01]  /*3b20*/  UMOV UR25, 0x4218490 ;  /* 0x0421849000197882 */ /* 0x000fe20000000000 */
[----:B------:R-:W-:Y:S01]  /*3b30*/  UMOV UR22, 0x0 ;  /* 0x0000000000167882 */ /* 0x000fe20000000000 */
[----:B------:R-:W-:Y:S01]  /*3b40*/  UMOV UR23, 0x4218490 ;  /* 0x0421849000177882 */ /* 0x000fe20000000000 */
[----:B------:R-:W-:Y:S01]  /*3b50*/  UMOV UR20, 0x0 ;  /* 0x0000000000147882 */ /* 0x000fe20000000000 */
[----:B------:R-:W-:Y:S01]  /*3b60*/  UMOV UR21, 0x4218490 ;  /* 0x0421849000157882 */ /* 0x000fe20000000000 */
[C---:B--2---:R-:W-:Y:S01]  /*3b70*/  VIADD R5, R2.reuse, 0x80 ;  /* 0x0000008002057836 */ /* 0x044fe20000000000 */
[----:B------:R-:W-:-:S04]  /*3b80*/  LOP3.LUT R4, R2, 0xffff, RZ, 0xc0, !PT ;  /* 0x0000ffff02047812 */ /* 0x000fc800078ec0ff */
[----:B------:R-:W-:-:S05]  /*3b90*/  LOP3.LUT R5, R5, 0xffff, RZ, 0xc0, !PT ;  /* 0x0000ffff05057812 */ /* 0x000fca00078ec0ff */
[----:B------:R2:W-:Y:S02]  /*3ba0*/  STL.64 [R1], R4 ;  /* 0x0000000401007387 */ /* 0x0005e40000100a00 */
.L_x_65:
[----:B--2---:R-:W-:-:S04]  /*3bb0*/  SHF.L.U32 R3, R10, 0x1f, RZ ;  /* 0x0000001f0a037819 */ /* 0x004fc800000006ff */
[----:B---3--:R-:W3:Y:S02]  /*3bc0*/  SYNCS.PHASECHK.TRANS64.TRYWAIT P0, [UR7+0xd0], R3 ;  /* 0x0000d003ff0075a7 */ /* 0x008ee40008001107 */
[----:B---3--:R-:W-:Y:S05]  /*3bd0*/  @!P0 BRA `(.L_x_59) ;  /* 0x0000005c000c8947 */ /* 0x008fea0003800000 */
.L_x_158:
[----:B--2---:R-:W2:Y:S01]  /*3be0*/  LDS.128 R4, [UR7+0x110] ;  /* 0x00011007ff047984 */ /* 0x004ea20008000c00 */
[----:B------:R-:W-:Y:S01]  /*3bf0*/  ULEA UR9, UR18, UR7, 0x3 ;  /* 0x0000000712097291 */ /* 0x000fe2000f8e18ff */
[----:B---3--:R-:W-:Y:S01]  /*3c00*/  SHF.L.U32 R3, R11, 0x1f, RZ ;  /* 0x0000001f0b037819 */ /* 0x008fe200000006ff */
[----:B------:R-:W-:Y:S01]  /*3c10*/  @!PT LDS RZ, [RZ] ;  /* 0x00000000fffff984 */ /* 0x000fe20000000800 */
[----:B------:R-:W-:Y:S01]  /*3c20*/  @!PT LDS RZ, [RZ] ;  /* 0x00000000fffff984 */ /* 0x000fe20000000800 */
[----:B------:R-:W-:Y:S01]  /*3c30*/  @!PT LDS RZ, [RZ] ;  /* 0x00000000fffff984 */ /* 0x000fe20000000800 */
[----:B------:R-:W-:Y:S01]  /*3c40*/  @!PT LDS RZ, [RZ] ;  /* 0x00000000fffff984 */ /* 0x000fe20000000800 */
[----:B------:R3:W-:Y:S06]  /*3c50*/  MEMBAR.ALL.CTA ;  /* 0x0000000000007992 */ /* 0x0007ec0000008000 */
[----:B---3--:R-:W3:Y:S02]  /*3c60*/  FENCE.VIEW.ASYNC.S ;  /* 0x00000000000073c6 */ /* 0x008ee40000000000 */
[----:B---3--:R-:W-:Y:S01]  /*3c70*/  SYNCS.ARRIVE.TRANS64.RED.A1T0 RZ, [UR5], RZ ;  /* 0x000000ffffff79a7 */ /* 0x008fe20008100405 */
[----:B------:R-:W3:Y:S02]  /*3c80*/  SYNCS.PHASECHK.TRANS64.TRYWAIT P0, [UR9+0xf0], R3 ;  /* 0x0000f003ff0075a7 */ /* 0x000ee40008001109 */
[----:B--23--:R-:W-:Y:S05]  /*3c90*/  @!P0 BRA `(.L_x_60) ;  /* 0x0000005800f48947 */ /* 0x00cfea0003800000 */
.L_x_160:
[----:B------:R-:W-:Y:S05]  /*3ca0*/  BRA.U !UP3, `(.L_x_61) ;  /* 0x000000010bf47547 */ /* 0x000fea000b800000 */
[----:B--2---:R-:W-:Y:S01]  /*3cb0*/  IMAD.U32 R0, RZ, RZ, UR18 ;  /* 0x00000012ff007e24 */ /* 0x004fe2000f8e00ff */
[----:B------:R-:W-:-:S04]  /*3cc0*/  ULEA UR4, UR17, UR7, 0x3 ;  /* 0x0000000711047291 */ /* 0x000fc8000f8e18ff */
[----:B------:R-:W-:Y:S02]  /*3cd0*/  LEA R3, R0, R1, 0x2 ;  /* 0x0000000100037211 */ /* 0x000fe400078e10ff */
[----:B------:R-:W-:-:S04]  /*3ce0*/  SHF.L.U32 R0, R8, 0x1f, RZ ;  /* 0x0000001f08007819 */ /* 0x000fc800000006ff */
[----:B------:R-:W5:Y:S01]  /*3cf0*/  LDL R3, [R3] ;  /* 0x0000000003037983 */ /* 0x000f620000100800 */
[----:B------:R2:W3:Y:S01]  /*3d00*/  SYNCS.PHASECHK.TRANS64.TRYWAIT P2, [UR4], R0 ;  /* 0x00000000ff0075a7 */ /* 0x0004e20008041104 */
[----:B------:R-:W-:Y:S01]  /*3d10*/  UPLOP3.LUT UP4, UPT, UPT, UPT, UPT, 0x40, 0x4 ;  /* 0x000000000004789c */ /* 0x000fe20003f8e870 */
[----:B------:R-:W-:Y:S01]  /*3d20*/  UMOV UR16, UR11 ;  /* 0x0000000b00107c82 */ /* 0x000fe20008000000 */
[----:B------:R-:W-:Y:S01]  /*3d30*/  UMOV UR15, UR6 ;  /* 0x00000006000f7c82 */ /* 0x000fe20008000000 */
[----:B------:R-:W-:-:S08]  /*3d40*/  UMOV UR14, UR17 ;  /* 0x00000011000e7c82 */ /* 0x000fd00008000000 */
.L_x_64:
[----:B------:R-:W-:Y:S02]  /*3d50*/  UIADD3 UR16, UPT, UPT, UR16, 0x1, URZ ;  /* 0x0000000110107890 */ /* 0x000fe4000fffe0ff */
[----:B----4-:R-:W-:Y:S02]  /*3d60*/  ULEA UR8, UR14, UR7, 0x3 ;  /* 0x000000070e087291 */ /* 0x010fe4000f8e18ff */
[----:B------:R-:W-:Y:S01]  /*3d70*/  UISETP.NE.AND UP0, UPT, UR16, URZ, UPT ;  /* 0x000000ff1000728c */ /* 0x000fe2000bf05270 */
[----:B--23--:R-:W-:Y:S10]  /*3d80*/  @P2 BRA `(.L_x_62) ;  /* 0x00000000000c2947 */ /* 0x00cff40003800000 */
[----:B------:R-:W-:Y:S04]  /*3d90*/  SHF.L.U32 R9, R8, 0x1f, RZ ;  /* 0x0000001f08097819 */ /* 0x000fe800000006ff */
[----:B------:R-:W3:Y:S02]  /*3da0*/  SYNCS.PHASECHK.TRANS64.TRYWAIT P0, [UR8], R9 ;  /* 0x00000009ff0075a7 */ /* 0x000ee40008001108 */
[----:B---3--:R-:W-:Y:S05]  /*3db0*/  @!P0 BRA `(.L_x_63) ;  /* 0x0000005800c48947 */ /* 0x008fea0003800000 */
.L_x_62:
[----:B------:R-:W-:Y:S01]  /*3dc0*/  UISETP.NE.AND UP1, UPT, UR15, 0x1, UPT ;  /* 0x000000010f00788c */ /* 0x000fe2000bf25270 */
[----:B------:R-:W-:Y:S01]  /*3dd0*/  PLOP3.LUT P2, PT, PT, PT, PT, 0x80, 0x8 ;  /* 0x000000000008781c */ /* 0x000fe20003f4f070 */
[----:B------:R-:W-:Y:S01]  /*3de0*/  UIADD3 UR17, UPT, UPT, UR14, 0x1, URZ ;  /* 0x000000010e117890 */ /* 0x000fe2000fffe0ff */
[----:B------:R-:W-:Y:S03]  /*3df0*/  ELECT P1, URZ, PT ;  /* 0x0000000000ff782f */ /* 0x000fe60003820000 */
[----:B------:R-:W-:Y:S01]  /*3e00*/  UISETP.NE.AND UP2, UPT, UR17, 0x8, UPT ;  /* 0x000000081100788c */ /* 0x000fe2000bf45270 */
[----:B------:R-:W-:Y:S01]  /*3e10*/  PLOP3.LUT P0, PT, PT, PT, UP1, 0x80, 0x8 ;  /* 0x000000000008781c */ /* 0x000fe20003f0f018 */
[----:B------:R-:W-:Y:S02]  /*3e20*/  ULEA UR28, UR14, UR19, 0x9 ;  /* 0x000000130e1c7291 */ /* 0x000fe4000f8e48ff */
[----:B------:R-:W-:Y:S02]  /*3e30*/  USEL UR13, URZ, 0x1, UP2 ;  /* 0x00000001ff0d7887 */ /* 0x000fe40009000000 */
[----:B------:R-:W-:Y:S02]  /*3e40*/  USEL UR17, UR17, URZ, UP2 ;  /* 0x000000ff11117287 */ /* 0x000fe40009000000 */
[----:B------:R-:W-:Y:S02]  /*3e50*/  ULEA UR30, UR14, UR12, 0xa ;  /* 0x0000000c0e1e7291 */ /* 0x000fe4000f8e50ff */
[----:B------:R-:W-:Y:S01]  /*3e60*/  @UP1 ULEA UR4, UR17, UR7, 0x3 ;  /* 0x0000000711041291 */ /* 0x000fe2000f8e18ff */
[----:B------:R-:W-:Y:S01]  /*3e70*/  LOP3.LUT R8, R8, UR13, RZ, 0x3c, !PT ;  /* 0x0000000d08087c12 */ /* 0x000fe2000f8e3cff */
[----:B------:R-:W-:Y:S02]  /*3e80*/  UIADD3 UR38, UPT, UPT, UR28, 0x80, URZ ;  /* 0x000000801c267890 */ /* 0x000fe4000fffe0ff */
[----:B------:R-:W-:Y:S01]  /*3e90*/  UIADD3 UR36, UPT, UPT, UR30, 0x80, URZ ;  /* 0x000000801e247890 */ /* 0x000fe2000fffe0ff */
[----:B--2---:R-:W-:Y:S01]  /*3ea0*/  @P0 SHF.L.U32 R0, R8, 0x1f, RZ ;  /* 0x0000001f08000819 */ /* 0x004fe200000006ff */
[----:B------:R-:W-:Y:S02]  /*3eb0*/  UIADD3 UR34, UPT, UPT, UR28, 0x100, URZ ;  /* 0x000001001c227890 */ /* 0x000fe4000fffe0ff */
[----:B------:R-:W-:Y:S01]  /*3ec0*/  UIADD3 UR32, UPT, UPT, UR30, 0x100, URZ ;  /* 0x000001001e207890 */ /* 0x000fe2000fffe0ff */
[----:B------:R4:W2:Y:S01]  /*3ed0*/  @P0 SYNCS.PHASECHK.TRANS64.TRYWAIT P2, [UR4], R0 ;  /* 0x00000000ff0005a7 */ /* 0x0008a20008041104 */
[----:B------:R-:W-:Y:S02]  /*3ee0*/  ELECT P0, URZ, PT ;  /* 0x0000000000ff782f */ /* 0x000fe40003800000 */
[C---:B-----5:R-:W-:Y:S01]  /*3ef0*/  @P1 R2UR.BROADCAST UR4, R3.reuse ;  /* 0x00000000030412ca */ /* 0x060fe200008e0000 */
[----:B------:R-:W-:Y:S10]  /*3f00*/  UIADD3 UR8, UPT, UPT, UR8, 0x40, URZ ;  /* 0x0000004008087890 */ /* 0x000ff4000fffe0ff */
[C---:B------:R-:W-:Y:S02]  /*3f10*/  @P0 R2UR.BROADCAST UR13, R3.reuse ;  /* 0x00000000030d02ca */ /* 0x040fe400008e0000 */
[----:B------:R-:W-:Y:S01]  /*3f20*/  ELECT P0, URZ, PT ;  /* 0x0000000000ff782f */ /* 0x000fe20003800000 */
[----:B------:R-:W-:Y:S01]  /*3f30*/  UIADD3 UR15, UPT, UPT, UR15, -0x1, URZ ;  /* 0xffffffff0f0f7890 */ /* 0x000fe2000fffe0ff */
[----:B------:R-:W-:Y:S01]  /*3f40*/  UMOV UR29, 0x40004040 ;  /* 0x40004040001d7882 */ /* 0x000fe20000000000 */
[----:B------:R-:W-:Y:S01]  /*3f50*/  UMOV UR31, 0x40004040 ;  /* 0x40004040001f7882 */ /* 0x000fe20000000000 */
[----:B------:R-:W-:Y:S01]  /*3f60*/  UMOV UR39, 0x40004040 ;  /* 0x4000404000277882 */ /* 0x000fe20000000000 */
[----:B------:R-:W-:Y:S01]  /*3f70*/  UMOV UR37, 0x40004040 ;  /* 0x4000404000257882 */ /* 0x000fe20000000000 */
[----:B------:R-:W-:Y:S01]  /*3f80*/  UMOV UR35, 0x40004040 ;  /* 0x4000404000237882 */ /* 0x000fe20000000000 */
[----:B------:R-:W-:Y:S01]  /*3f90*/  UMOV UR33, 0x40004040 ;  /* 0x4000404000217882 */ /* 0x000fe20000000000 */
[----:B------:R3:W-:Y:S01]  /*3fa0*/  UTCHMMA gdesc[UR28], gdesc[UR30], tmem[UR4], tmem[UR26], idesc[UR27], UP4 ;  /* 0x00ff1a1e1c0075ea */ /* 0x0007e2000a000004 */
[----:B------:R-:W-:Y:S02]  /*3fb0*/  UPLOP3.LUT UP4, UPT, UPT, UPT, UPT, 0x80, 0x8 ;  /* 0x000000000008789c */ /* 0x000fe40003f8f070 */
[----:B------:R1:W-:Y:S01]  /*3fc0*/  UTCHMMA gdesc[UR38], gdesc[UR36], tmem[UR13], tmem[UR24], idesc[UR25], UPT ;  /* 0x00ff1824260075ea */ /* 0x0003e2000b80000d */
[----:B------:R-:W-:Y:S01]  /*3fd0*/  UMOV UR14, UR17 ;  /* 0x00000011000e7c82 */ /* 0x000fe20008000000 */
[----:B---3--:R-:W-:Y:S01]  /*3fe0*/  UIADD3 UR28, UPT, UPT, UR28, 0x180, URZ ;  /* 0x000001801c1c7890 */ /* 0x008fe2000fffe0ff */
[C---:B------:R-:W-:Y:S02]  /*3ff0*/  @P0 R2UR.BROADCAST UR4, R3.reuse ;  /* 0x00000000030402ca */ /* 0x040fe400008e0000 */
[----:B------:R-:W-:Y:S11]  /*4000*/  ELECT P0, URZ, PT ;  /* 0x0000000000ff782f */ /* 0x000ff60003800000 */
[----:B------:R-:W-:Y:S02]  /*4010*/  @!UPT UIADD3 URZ, UPT, UPT, URZ, URZ, URZ ;  /* 0x000000fffffff290 */ /* 0x000fe4000fffe0ff */
[----:B-1----:R-:W-:Y:S01]  /*4020*/  @P0 R2UR.BROADCAST UR13, R3 ;  /* 0x00000000030d02ca */ /* 0x002fe200008e0000 */
[----:B------:R-:W-:Y:S01]  /*4030*/  UIADD3 UR30, UPT, UPT, UR30, 0x180, URZ ;  /* 0x000001801e1e7890 */ /* 0x000fe2000fffe0ff */
[----:B------:R4:W-:Y:S11]  /*4040*/  UTCHMMA gdesc[UR34], gdesc[UR32], tmem[UR4], tmem[UR22], idesc[UR23], UPT ;  /* 0x00ff1620220075ea */ /* 0x0009f6000b800004 */
[----:B------:R4:W-:Y:S01]  /*4050*/  UTCHMMA gdesc[UR28], gdesc[UR30], tmem[UR13], tmem[UR20], idesc[UR21], UPT ;  /* 0x00ff141e1c0075ea */ /* 0x0009e2000b80000d */
[----:B------:R4:W-:Y:S01]  /*4060*/  UTCBAR.MULTICAST [UR8], URZ, UR10 ;  /* 0x000000ff080073e9 */ /* 0x0009e2000800080a */
[----:B------:R-:W-:Y:S05]  /*4070*/  BRA.U UP0, `(.L_x_64) ;  /* 0xfffffffd00347547 */ /* 0x000fea000b83ffff */
.L_x_61:
[----:B------:R-:W-:Y:S01]  /*4080*/  UIADD3 UR18, UPT, UPT, UR18, 0x1, URZ ;  /* 0x0000000112127890 */ /* 0x000fe2000fffe0ff */
[----:B------:R-:W-:Y:S01]  /*4090*/  LOP3.LUT P0, RZ, R6, 0x1, RZ, 0xc0, !PT ;  /* 0x0000000106ff7812 */ /* 0x000fe2000780c0ff */
[----:B------:R-:W-:Y:S01]  /*40a0*/  UIADD3 UR9, UPT, UPT, UR9, 0xe0, URZ ;  /* 0x000000e009097890 */ /* 0x000fe2000fffe0ff */
[----:B------:R-:W-:Y:S01]  /*40b0*/  LOP3.LUT R10, R10, 0x1, RZ, 0x3c, !PT ;  /* 0x000000010a0a7812 */ /* 0x000fe200078e3cff */
[----:B------:R-:W-:-:S04]  /*40c0*/  UISETP.NE.AND UP0, UPT, UR18, 0x2, UPT ;  /* 0x000000021200788c */ /* 0x000fc8000bf05270 */
[----:B----4-:R-:W-:Y:S02]  /*40d0*/  USEL UR4, URZ, 0x1, UP0 ;  /* 0x00000001ff047887 */ /* 0x010fe40008000000 */
[----:B------:R-:W-:Y:S01]  /*40e0*/  USEL UR18, UR18, URZ, UP0 ;  /* 0x000000ff12127287 */ /* 0x000fe20008000000 */
[----:B------:R3:W-:Y:S03]  /*40f0*/  UTCBAR [UR9], URZ ;  /* 0x000000ff090073e9 */ /* 0x0007e600080000ff */
[----:B------:R-:W-:Y:S01]  /*4100*/  LOP3.LUT R11, R11, UR4, RZ, 0x3c, !PT ;  /* 0x000000040b0b7c12 */ /* 0x000fe2000f8e3cff */
[----:B------:R-:W-:Y:S07]  /*4110*/  @P0 BRA `(.L_x_65) ;  /* 0xfffffff800a40947 */ /* 0x000fee000383ffff */
[----:B------:R-:W4:Y:S01]  /*4120*/  S2UR UR4, SR_CgaCtaId ;  /* 0x00000000000479c3 */ /* 0x000f220000008800 */
[----:B------:R-:W-:Y:S01]  /*4130*/  ELECT P0, URZ, PT ;  /* 0x0000000000ff782f */ /* 0x000fe20003800000 */
[----:B--2---:R-:W-:Y:S01]  /*4140*/  IMAD.MOV.U32 R0, RZ, RZ, 0x1 ;  /* 0x00000001ff007424 */ /* 0x004fe200078e00ff */
[----:B------:R-:W-:Y:S01]  /*4150*/  UIADD3 UR7, UPT, UPT, UR7, 0xf0, URZ ;  /* 0x000000f007077890 */ /* 0x000fe2000fffe0ff */
[----:B------:R-:W-:Y:S01]  /*4160*/  SHF.L.U32 R3, R11, 0x1f, RZ ;  /* 0x0000001f0b037819 */ /* 0x000fe200000006ff */
[----:B------:R-:W-:-:S03]  /*4170*/  UMOV UR5, 0x40 ;  /* 0x0000004000057882 */ /* 0x000fc60000000000 */
[----:B------:R-:W-:Y:S01]  /*4180*/  UVIRTCOUNT.DEALLOC.SMPOOL 0x80 ;  /* 0x000000800000784c */ /* 0x000fe20000000000 */
[----:B----4-:R-:W-:Y:S02]  /*4190*/  ULEA UR4, UR4, UR5, 0x18 ;  /* 0x0000000504047291 */ /* 0x010fe4000f8ec0ff */
[----:B------:R-:W-:-:S07]  /*41a0*/  ULEA UR5, UR18, UR7, 0x3 ;  /* 0x0000000712057291 */ /* 0x000fce000f8e18ff */
[----:B------:R2:W-:Y:S02]  /*41b0*/  @P0 STS.U8 [UR4+0x1c], R0 ;  /* 0x00001c00ff000988 */ /* 0x0005e40008000004 */
[----:B------:R-:W4:Y:S02]  /*41c0*/  SYNCS.PHASECHK.TRANS64.TRYWAIT P0, [UR5], R3 ;  /* 0x00000003ff0075a7 */ /* 0x000f240008001105 */
[----:B--2-4-:R-:W-:Y:S05]  /*41d0*/  @!P0 BRA `(.L_x_66) ;  /* 0x0000005400d48947 */ /* 0x014fea0003800000 */
.L_x_163:
[----:B------:R-:W-:-:S04]  /*41e0*/  UIADD3 UR6, UPT, UPT, UR18, 0x1, URZ ;  /* 0x0000000112067890 */ /* 0x000fc8000fffe0ff */
[----:B------:R-:W-:-:S04]  /*41f0*/  UISETP.NE.AND UP0, UPT, UR6, 0x2, UPT ;  /* 0x000000020600788c */ /* 0x000fc8000bf05270 */
[----:B------:R-:W-:Y:S02]  /*4200*/  USEL UR5, URZ, 0x1, UP0 ;  /* 0x00000001ff057887 */ /* 0x000fe40008000000 */
[----:B------:R-:W-:-:S04]  /*4210*/  USEL UR6, UR6, URZ, UP0 ;  /* 0x000000ff06067287 */ /* 0x000fc80008000000 */
[----:B------:R-:W-:Y:S01]  /*4220*/  ULEA UR6, UR6, UR7, 0x3 ;  /* 0x0000000706067291 */ /* 0x000fe2000f8e18ff */
[----:B--2---:R-:W-:-:S04]  /*4230*/  LOP3.LUT R3, R11, UR5, RZ, 0x3c, !PT ;  /* 0x000000050b037c12 */ /* 0x004fc8000f8e3cff */
[----:B------:R-:W-:-:S04]  /*4240*/  SHF.L.U32 R3, R3, 0x1f, RZ ;  /* 0x0000001f03037819 */ /* 0x000fc800000006ff */
[----:B------:R-:W2:Y:S02]  /*4250*/  SYNCS.PHASECHK.TRANS64.TRYWAIT P0, [UR6], R3 ;  /* 0x00000003ff0075a7 */ /* 0x000ea40008001106 */
[----:B--2---:R-:W-:Y:S05]  /*4260*/  @!P0 BRA `(.L_x_67) ;  /* 0x0000005400c88947 */ /* 0x004fea0003800000 */
.L_x_165:
[----:B------:R-:W-:Y:S01]  /*4270*/  NOP ;  /* 0x0000000000007918 */ /* 0x000fe20000000000 */
[----:B--2---:R-:W2:Y:S01]  /*4280*/  LDS R0, [UR4+0x14] ;  /* 0x00001404ff007984 */ /* 0x004ea20008000800 */
[----:B------:R-:W-:Y:S01]  /*4290*/  LOP3.LUT R2, R2, 0xffff, RZ, 0xc0, !PT ;  /* 0x0000ffff02027812 */ /* 0x000fe200078ec0ff */
[----:B------:R-:W-:Y:S02]  /*42a0*/  IMAD.MOV.U32 R3, RZ, RZ, 0xffff ;  /* 0x0000ffffff037424 */ /* 0x000fe400078e00ff */
[----:B------:R-:W-:Y:S01]  /*42b0*/  IMAD.MOV.U32 R5, RZ, RZ, 0x1 ;  /* 0x00000001ff057424 */ /* 0x000fe200078e00ff */
[----:B------:R-:W-:-:S04]  /*42c0*/  SHF.R.U32.HI R2, RZ, 0x5, R2 ;  /* 0x00000005ff027819 */ /* 0x000fc80000011602 */
[-C--:B------:R-:W-:Y:S02]  /*42d0*/  SHF.L.U32 R3, R3, R2.reuse, RZ ;  /* 0x0000000203037219 */ /* 0x080fe400000006ff */
[----:B------:R-:W-:Y:S02]  /*42e0*/  SHF.L.U32 R5, R5, R2, RZ ;  /* 0x0000000205057219 */ /* 0x000fe400000006ff */
[----:B--2---:R-:W-:-:S04]  /*42f0*/  LOP3.LUT R0, R0, R3, RZ, 0xc0, !PT ;  /* 0x0000000300007212 */ /* 0x004fc800078ec0ff */
[----:B------:R-:W-:-:S13]  /*4300*/  ISETP.NE.AND P0, PT, R0, R3, PT ;  /* 0x000000030000720c */ /* 0x000fda0003f05270 */
[----:B------:R-:W-:Y:S05]  /*4310*/  @P0 BRA `(.L_x_68) ;  /* 0x00000000005c0947 */ /* 0x000fea0003800000 */
[----:B------:R-:W2:Y:S02]  /*4320*/  LDS R0, [UR4+0x18] ;  /* 0x00001804ff007984 */ /* 0x000ea40008000800 */
[----:B--2---:R-:W-:-:S04]  /*4330*/  LOP3.LUT R0, R0, R5, RZ, 0xc0, !PT ;  /* 0x0000000500007212 */ /* 0x004fc800078ec0ff */
[----:B------:R-:W-:-:S13]  /*4340*/  ISETP.NE.AND P0, PT, R0, R5, PT ;  /* 0x000000050000720c */ /* 0x000fda0003f05270 */
[----:B------:R-:W-:Y:S05]  /*4350*/  @P0 BRA `(.L_x_69) ;  /* 0x0000000000400947 */ /* 0x000fea0003800000 */
[----:B------:R-:W-:Y:S01]  /*4360*/  R2UR UR8, R3 ;  /* 0x00000000030872ca */ /* 0x000fe200000e0000 */
[----:B------:R-:W2:Y:S01]  /*4370*/  S2R R2, SR_LANEID ;  /* 0x0000000000027919 */ /* 0x000ea20000000000 */
[----:B------:R-:W-:Y:S01]  /*4380*/  LOP3.LUT R5, RZ, R5, RZ, 0x33, !PT ;  /* 0x00000005ff057212 */ /* 0x000fe200078e33ff */
[----:B------:R-:W-:Y:S02]  /*4390*/  VOTEU.ANY UR7, UPT, PT ;  /* 0x0000000000077886 */ /* 0x000fe400038e0100 */
[----:B------:R-:W-:Y:S01]  /*43a0*/  UFLO.U32 UR7, UR7 ;  /* 0x00000007000772bd */ /* 0x000fe200080e0000 */
[----:B------:R-:W4:Y:S07]  /*43b0*/  REDUX UR5, R5 ;  /* 0x00000000050573c4 */ /* 0x000f2e0000000000 */
[----:B------:R-:W-:-:S06]  /*43c0*/  ULOP3.LUT UR8, URZ, UR8, URZ, 0x33, !UPT ;  /* 0x00000008ff087292 */ /* 0x000fcc000f8e33ff */
[----:B------:R-:W-:-:S04]  /*43d0*/  IMAD.U32 R0, RZ, RZ, UR8 ;  /* 0x00000008ff007e24 */ /* 0x000fc8000f8e00ff */
[----:B------:R-:W1:Y:S02]  /*43e0*/  REDUX UR6, R0 ;  /* 0x00000000000673c4 */ /* 0x000e640000000000 */
[----:B------:R1:W-:Y:S01]  /*43f0*/  UTCATOMSWS.AND URZ, UR8 ;  /* 0x0000000800ff79e3 */ /* 0x0003e20008000000 */
[----:B--2---:R-:W-:Y:S01]  /*4400*/  ISETP.EQ.U32.AND P0, PT, R2, UR7, PT ;  /* 0x0000000702007c0c */ /* 0x004fe2000bf02070 */
[----:B----4-:R-:W-:Y:S02]  /*4410*/  IMAD.U32 R2, RZ, RZ, UR5 ;  /* 0x00000005ff027e24 */ /* 0x010fe4000f8e00ff */
[----:B-1----:R-:W-:-:S10]  /*4420*/  IMAD.U32 R3, RZ, RZ, UR6 ;  /* 0x00000006ff037e24 */ /* 0x002fd4000f8e00ff */
[----:B------:R1:W-:Y:S04]  /*4430*/  @P0 ATOMS.AND RZ, [UR4+0x14], R3 ;  /* 0x00001403ffff098c */ /* 0x0003e8000a800004 */
[----:B------:R1:W-:Y:S01]  /*4440*/  @P0 ATOMS.AND RZ, [UR4+0x18], R2 ;  /* 0x00001802ffff098c */ /* 0x0003e2000a800004 */
[----:B------:R-:W-:Y:S05]  /*4450*/  BRA `(.L_x_70) ;  /* 0x0000000000147947 */ /* 0x000fea0003800000 */
.L_x_69:
[----:B------:R-:W-:Y:S02]  /*4460*/  MOV R2, 0x4480 ;  /* 0x0000448000027802 */ /* 0x000fe40000000f00 */
[----:B-1-3-5:R-:W-:Y:S05]  /*4470*/  CALL.REL.NOINC `($__internal_0_$__cuda_sm10x_tcgen05_guardrail_trap_col_being_dealloced_not_returned_by_alloc) ;  /* 0x0000005800b47944 */ /* 0x02afea0003c00000 */
[----:B------:R-:W-:Y:S05]  /*4480*/  BRA `(.L_x_70) ;  /* 0x0000000000087947 */ /* 0x000fea0003800000 */
.L_x_68:
[----:B------:R-:W-:Y:S02]  /*4490*/  MOV R2, 0x44b0 ;  /* 0x000044b000027802 */ /* 0x000fe40000000f00 */
[----:B-1-3-5:R-:W-:Y:S05]  /*44a0*/  CALL.REL.NOINC `($__internal_2_$__cuda_sm10x_tcgen05_guardrail_trap_unallocated_columns_being_dealloced) ;  /* 0x0000005800c07944 */ /* 0x02afea0003c00000 */
.L_x_70:
[----:B------:R-:W-:Y:S01]  /*44b0*/  NOP ;  /* 0x0000000000007918 */ /* 0x000fe20000000000 */
[----:B---3--:R-:W-:Y:S05]  /*44c0*/  EXIT ;  /* 0x000000000000794d */ /* 0x008fea0003800000 */
.L_x_54:
[----:B------:R-:W2:Y:S01]  /*44d0*/  LDC R3, c[0x0][0x384] ;  /* 0x0000e100ff037b82 */ /* 0x000ea20000000800 */
[----:B------:R-:W-:Y:S01]  /*44e0*/  UISETP.NE.OR UP6, UPT, UR4, 0x3, !UP6 ;  /* 0x000000030400788c */ /* 0x000fe2000f7c5670 */
[----:B--2---:R-:W-:-:S08]  /*44f0*/  IADD3 R3, PT, PT, R3, 0x7f, RZ ;  /* 0x0000007f03037810 */ /* 0x004fd00007ffe0ff */
[----:B------:R-:W-:Y:S05]  /*4500*/  BRA.U UP6, `(.L_x_71) ;  /* 0x00000015066c7547 */ /* 0x000fea000b800000 */
[----:B------:R-:W2:Y:S01]  /*4510*/  LDC R18, c[0x0][0x38c] ;  /* 0x0000e300ff127b82 */ /* 0x000ea20000000800 */
[----:B------:R-:W3:Y:S01]  /*4520*/  LDCU.64 UR6, c[0x0][0x988] ;  /* 0x00013100ff0677ac */ /* 0x000ee20008000a00 */
[----:B------:R-:W-:Y:S01]  /*4530*/  SHF.R.S32.HI R8, RZ, 0x1f, R3 ;  /* 0x0000001fff087819 */ /* 0x000fe20000011403 */
[----:B------:R-:W-:Y:S01]  /*4540*/  IMAD.MOV.U32 R32, RZ, RZ, 0x1 ;  /* 0x00000001ff207424 */ /* 0x000fe200078e00ff */
[----:B------:R-:W4:Y:S02]  /*4550*/  LDCU.64 UR4, c[0x0][0x990] ;  /* 0x00013200ff0477ac */ /* 0x000f240008000a00 */
[----:B-----5:R-:W-:Y:S01]  /*4560*/  LEA.HI R33, R8, R3, RZ, 0x7 ;  /* 0x0000000308217211 */ /* 0x020fe200078f38ff */
[----:B------:R-:W-:Y:S01]  /*4570*/  IMAD.MOV.U32 R27, RZ, RZ, RZ ;  /* 0x000000ffff1b7224 */ /* 0x000fe200078e00ff */
[----:B------:R-:W1:Y:S01]  /*4580*/  LDC R22, c[0x0][0x388] ;  /* 0x0000e200ff167b82 */ /* 0x000e620000000800 */
[----:B------:R-:W-:Y:S01]  /*4590*/  UMOV UR17, 0x400 ;  /* 0x0000040000117882 */ /* 0x000fe20000000000 */
[----:B------:R-:W-:Y:S01]  /*45a0*/  IMAD.MOV.U32 R25, RZ, RZ, 0x1000 ;  /* 0x00001000ff197424 */ /* 0x000fe200078e00ff */
[----:B------:R-:W-:Y:S01]  /*45b0*/  ULEA UR17, UR49, UR17, 0x18 ;  /* 0x0000001131117291 */ /* 0x000fe2000f8ec0ff */
[----:B------:R-:W-:Y:S01]  /*45c0*/  SHF.R.S32.HI R33, RZ, 0x7, R33 ;  /* 0x00000007ff217819 */ /* 0x000fe20000011421 */
[----:B------:R-:W-:-:S02]  /*45d0*/  USEL UR18, URZ, 0x1, UP5 ;  /* 0x00000001ff127887 */ /* 0x000fc4000a800000 */
[----:B------:R-:W-:Y:S01]  /*45e0*/  UIADD3 UR22, UPT, UPT, UR17, 0x98, URZ ;  /* 0x0000009811167890 */ /* 0x000fe2000fffe0ff */
[----:B------:R-:W1:Y:S01]  /*45f0*/  LDC R0, c[0x0][0xc30] ;  /* 0x00030c00ff007b82 */ /* 0x000e620000000800 */
[----:B------:R-:W-:Y:S02]  /*4600*/  UIADD3 UR21, UPT, UPT, UR17, 0x80, URZ ;  /* 0x0000008011157890 */ /* 0x000fe4000fffe0ff */
[----:B---3--:R-:W-:Y:S02]  /*4610*/  UISETP.NE.U32.AND UP3, UPT, UR6, URZ, UPT ;  /* 0x000000ff0600728c */ /* 0x008fe4000bf65070 */
[----:B------:R-:W-:Y:S02]  /*4620*/  UIADD3 UR20, UPT, UPT, UR17, 0x88, URZ ;  /* 0x0000008811147890 */ /* 0x000fe4000fffe0ff */
[----:B------:R-:W-:Y:S01]  /*4630*/  UISETP.NE.AND.EX UP3, UPT, UR7, URZ, UPT, UP3 ;  /* 0x000000ff0700728c */ /* 0x000fe2000bf65330 */
[----:B------:R-:W3:Y:S01]  /*4640*/  LDC R23, c[0x0][0x370] ;  /* 0x0000dc00ff177b82 */ /* 0x000ee20000000800 */
[C---:B--2---:R-:W-:Y:S01]  /*4650*/  R2UR UR7, R18.reuse ;  /* 0x00000000120772ca */ /* 0x044fe200000e0000 */
[----:B----4-:R-:W-:Y:S01]  /*4660*/  UISETP.NE.U32.AND UP4, UPT, UR4, URZ, UPT ;  /* 0x000000ff0400728c */ /* 0x010fe2000bf85070 */
[----:B------:R-:W-:Y:S01]  /*4670*/  R2UR UR6, R18 ;  /* 0x00000000120672ca */ /* 0x000fe200000e0000 */
[----:B------:R-:W-:-:S02]  /*4680*/  UIADD3 UR16, UPT, UPT, UR17, 0xd8, URZ ;  /* 0x000000d811107890 */ /* 0x000fc4000fffe0ff */
[----:B------:R-:W-:Y:S02]  /*4690*/  UIADD3 UR19, UPT, UPT, UR17, 0x90, URZ ;  /* 0x0000009011137890 */ /* 0x000fe4000fffe0ff */
[----:B------:R-:W2:Y:S01]  /*46a0*/  LDC R2, c[0x0][0xc0c] ;  /* 0x00030300ff027b82 */ /* 0x000ea20000000800 */
[----:B-1----:R-:W-:Y:S01]  /*46b0*/  R2UR UR15, R22 ;  /* 0x00000000160f72ca */ /* 0x002fe200000e0000 */
[----:B------:R-:W-:Y:S02]  /*46c0*/  UPRMT UR22, UR49, 0x654, UR22 ;  /* 0x0000065431167896 */ /* 0x000fe40008000016 */
[----:B------:R-:W-:Y:S02]  /*46d0*/  UPRMT UR24, UR49, 0x654, UR21 ;  /* 0x0000065431187896 */ /* 0x000fe40008000015 */
[----:B------:R-:W-:Y:S02]  /*46e0*/  UPRMT UR23, UR49, 0x654, UR20 ;  /* 0x0000065431177896 */ /* 0x000fe40008000014 */
[----:B------:R-:W1:Y:S01]  /*46f0*/  LDC R17, c[0x0][0xc20] ;  /* 0x00030800ff117b82 */ /* 0x000e620000000800 */
[----:B------:R-:W-:Y:S01]  /*4700*/  ISETP.NE.AND P1, PT, R0, 0x1, PT ;  /* 0x000000010000780c */ /* 0x000fe20003f25270 */
[----:B------:R-:W-:-:S02]  /*4710*/  UPLOP3.LUT UP1, UPT, UPT, UPT, UPT, 0x40, 0x4 ;  /* 0x000000000004789c */ /* 0x000fc40003f2e870 */
[----:B------:R-:W-:Y:S02]  /*4720*/  UPRMT UR16, URZ, 0x654, UR16 ;  /* 0x00000654ff107896 */ /* 0x000fe40008000010 */
[----:B------:R-:W-:Y:S02]  /*4730*/  UPRMT UR49, UR49, 0x654, UR19 ;  /* 0x0000065431317896 */ /* 0x000fe40008000013 */
[----:B------:R-:W4:Y:S01]  /*4740*/  LDC.64 R36, c[0x0][0x348] ;  /* 0x0000d200ff247b82 */ /* 0x000f220000000a00 */
[----:B------:R-:W-:-:S07]  /*4750*/  UISETP.NE.AND.EX UP4, UPT, UR5, URZ, UPT, UP4 ;  /* 0x000000ff0500728c */ /* 0x000fce000bf85340 */
[----:B------:R-:W1:Y:S08]  /*4760*/  LDC.64 R20, c[0x0][0xc10] ;  /* 0x00030400ff147b82 */ /* 0x000e700000000a00 */
[----:B------:R-:W1:Y:S08]  /*4770*/  LDC.64 R6, c[0x0][0xc18] ;  /* 0x00030600ff067b82 */ /* 0x000e700000000a00 */
[----:B------:R-:W1:Y:S08]  /*4780*/  LDC.64 R4, c[0x0][0xc28] ;  /* 0x00030a00ff047b82 */ /* 0x000e700000000a00 */
[----:B--23--:R-:W1:Y:S02]  /*4790*/  LDC R24, c[0x0][0x374] ;  /* 0x0000dd00ff187b82 */ /* 0x00ce640000000800 */
.L_x_82:
[-C--:B------:R-:W-:Y:S02]  /*47a0*/  IABS R3, R33.reuse ;  /* 0x0000002100037213 */ /* 0x080fe40000000000 */
[----:B------:R-:W-:Y:S02]  /*47b0*/  SHF.L.U32 R0, R27, 0x1f, RZ ;  /* 0x0000001f1b007819 */ /* 0x000fe400000006ff */
[----:B--2---:R-:W2:Y:S01]  /*47c0*/  I2F.RP R12, R3 ;  /* 0x00000003000c7306 */ /* 0x004ea20000209400 */
[----:B------:R-:W-:Y:S01]  /*47d0*/  IABS R10, R33 ;  /* 0x00000021000a7213 */ /* 0x000fe20000000000 */
[----:B------:R-:W3:Y:S01]  /*47e0*/  SYNCS.PHASECHK.TRANS64.TRYWAIT P2, [UR17+0xd0], R0 ;  /* 0x0000d000ff0075a7 */ /* 0x000ee20008041111 */
[----:B------:R-:W-:Y:S03]  /*47f0*/  IABS R11, R16 ;  /* 0x00000010000b7213 */ /* 0x000fe60000000000 */
[----:B------:R-:W-:Y:S04]  /*4800*/  IMAD.MOV R10, RZ, RZ, -R10 ;  /* 0x000000ffff0a7224 */ /* 0x000fe800078e0a0a */
[----:B--2---:R-:W2:Y:S02]  /*4810*/  MUFU.RCP R9, R12 ;  /* 0x0000000c00097308 */ /* 0x004ea40000001000 */
[----:B--2---:R-:W-:Y:S01]  /*4820*/  VIADD R28, R9, 0xffffffe ;  /* 0x0ffffffe091c7836 */ /* 0x004fe20000000000 */
[----:B------:R-:W-:Y:S07]  /*4830*/  IABS R9, R22 ;  /* 0x0000001600097213 */ /* 0x000fee0000000000 */
[----:B------:R-:W2:Y:S10]  /*4840*/  F2I.FTZ.U32.TRUNC.NTZ R29, R28 ;  /* 0x0000001c001d7305 */ /* 0x000eb4000021f000 */
[----:B------:R-:W5:Y:S01]  /*4850*/  I2F.RP R12, R9 ;  /* 0x00000009000c7306 */ /* 0x000f620000209400 */
[--C-:B--2---:R-:W-:Y:S02]  /*4860*/  IMAD.MOV R14, RZ, RZ, -R29.reuse ;  /* 0x000000ffff0e7224 */ /* 0x104fe400078e0a1d */
[----:B------:R-:W-:Y:S02]  /*4870*/  IMAD.MOV.U32 R28, RZ, RZ, RZ ;  /* 0x000000ffff1c7224 */ /* 0x000fe400078e00ff */
[----:B------:R-:W-:Y:S05]  /*4880*/  IMAD R14, R14, R3, RZ ;  /* 0x000000030e0e7224 */ /* 0x000fea00078e02ff */
[----:B-----5:R-:W2:Y:S01]  /*4890*/  MUFU.RCP R12, R12 ;  /* 0x0000000c000c7308 */ /* 0x020ea20000001000 */
[----:B------:R-:W-:Y:S06]  /*48a0*/  IMAD.HI.U32 R14, R29, R14, R28 ;  /* 0x0000000e1d0e7227 */ /* 0x000fec00078e001c */
[----:B------:R-:W-:Y:S04]  /*48b0*/  IMAD.HI.U32 R41, R14, R11, RZ ;  /* 0x0000000b0e297227 */ /* 0x000fe800078e00ff */
[----:B------:R-:W-:Y:S01]  /*48c0*/  IMAD R11, R41, R10, R11 ;  /* 0x0000000a290b7224 */ /* 0x000fe200078e020b */
[----:B------:R-:W-:Y:S04]  /*48d0*/  IABS R10, R18 ;  /* 0x00000012000a7213 */ /* 0x000fe80000000000 */
[----:B------:R-:W-:Y:S01]  /*48e0*/  ISETP.GT.U32.AND P3, PT, R3, R11, PT ;  /* 0x0000000b0300720c */ /* 0x000fe20003f64070 */
[----:B--2---:R-:W-:Y:S04]  /*48f0*/  VIADD R38, R12, 0xffffffe ;  /* 0x0ffffffe0c267836 */ /* 0x004fe80000000000 */
[----:B------:R2:W5:Y:S08]  /*4900*/  F2I.FTZ.U32.TRUNC.NTZ R39, R38 ;  /* 0x0000002600277305 */ /* 0x000570000021f000 */
[-C--:B------:R-:W-:Y:S01]  /*4910*/  @!P3 IADD3 R11, PT, PT, R11, -R3.reuse, RZ ;  /* 0x800000030b0bb210 */ /* 0x080fe20007ffe0ff */
[----:B------:R-:W-:Y:S01]  /*4920*/  @!P3 VIADD R41, R41, 0x1 ;  /* 0x000000012929b836 */ /* 0x000fe20000000000 */
[----:B------:R-:W-:Y:S02]  /*4930*/  ISETP.NE.AND P3, PT, R33, RZ, PT ;  /* 0x000000ff2100720c */ /* 0x000fe40003f65270 */
[----:B------:R-:W-:Y:S02]  /*4940*/  ISETP.GE.U32.AND P4, PT, R11, R3, PT ;  /* 0x000000030b00720c */ /* 0x000fe40003f86070 */
[----:B------:R-:W4:Y:S01]  /*4950*/  I2F.RP R11, R10 ;  /* 0x0000000a000b7306 */ /* 0x000f220000209400 */
[----:B------:R-:W-:Y:S01]  /*4960*/  LOP3.LUT R3, R16, R33, RZ, 0x3c, !PT ;  /* 0x0000002110037212 */ /* 0x000fe200078e3cff */
[----:B--2---:R-:W-:Y:S03]  /*4970*/  IMAD.MOV.U32 R38, RZ, RZ, RZ ;  /* 0x000000ffff267224 */ /* 0x004fe600078e00ff */
[----:B------:R-:W-:Y:S02]  /*4980*/  ISETP.GE.AND P0, PT, R3, RZ, PT ;  /* 0x000000ff0300720c */ /* 0x000fe40003f06270 */
[----:B-----5:R-:W-:Y:S04]  /*4990*/  IADD3 R3, PT, PT, RZ, -R39, RZ ;  /* 0x80000027ff037210 */ /* 0x020fe80007ffe0ff */
[----:B------:R-:W-:Y:S02]  /*49a0*/  @P4 VIADD R41, R41, 0x1 ;  /* 0x0000000129294836 */ /* 0x000fe40000000000 */
[----:B------:R-:W-:Y:S01]  /*49b0*/  IMAD R3, R3, R9, RZ ;  /* 0x0000000903037224 */ /* 0x000fe200078e02ff */
[----:B----4-:R-:W2:Y:S03]  /*49c0*/  MUFU.RCP R11, R11 ;  /* 0x0000000b000b7308 */ /* 0x010ea60000001000 */
[----:B------:R-:W-:Y:S04]  /*49d0*/  IMAD.HI.U32 R39, R39, R3, R38 ;  /* 0x0000000327277227 */ /* 0x000fe800078e0026 */
[----:B------:R-:W-:Y:S01]  /*49e0*/  @!P0 IMAD.MOV R41, RZ, RZ, -R41 ;  /* 0x000000ffff298224 */ /* 0x000fe200078e0a29 */
[----:B------:R-:W-:Y:S02]  /*49f0*/  @!P3 LOP3.LUT R41, RZ, R33, RZ, 0x33, !PT ;  /* 0x00000021ff29b212 */ /* 0x000fe400078e33ff */
[----:B------:R-:W-:Y:S02]  /*4a00*/  ISETP.NE.AND P3, PT, R22, RZ, PT ;  /* 0x000000ff1600720c */ /* 0x000fe40003f65270 */
[----:B------:R-:W-:Y:S05]  /*4a10*/  IABS R12, R41 ;  /* 0x00000029000c7213 */ /* 0x000fea0000000000 */
[----:B------:R-:W-:Y:S05]  /*4a20*/  IMAD.HI.U32 R39, R39, R12, RZ ;  /* 0x0000000c27277227 */ /* 0x000fea00078e00ff */
[----:B------:R-:W-:Y:S05]  /*4a30*/  IADD3 R3, PT, PT, -R39, RZ, RZ ;  /* 0x000000ff27037210 */ /* 0x000fea0007ffe1ff */
[----:B------:R-:W-:Y:S01]  /*4a40*/  IMAD R12, R9, R3, R12 ;  /* 0x00000003090c7224 */ /* 0x000fe200078e020c */
[----:B------:R-:W-:Y:S04]  /*4a50*/  LOP3.LUT R3, R41, R22, RZ, 0x3c, !PT ;  /* 0x0000001629037212 */ /* 0x000fe800078e3cff */
[----:B------:R-:W-:Y:S11]  /*4a60*/  ISETP.GT.U32.AND P0, PT, R9, R12, PT ;  /* 0x0000000c0900720c */ /* 0x000ff60003f04070 */
[----:B------:R-:W-:Y:S02]  /*4a70*/  @!UPT UIADD3 URZ, UPT, UPT, URZ, URZ, URZ ;  /* 0x000000fffffff290 */ /* 0x000fe4000fffe0ff */
[----:B------:R-:W-:Y:S01]  /*4a80*/  @!P0 IMAD.IADD R12, R12, 0x1, -R9 ;  /* 0x000000010c0c8824 */ /* 0x000fe200078e0a09 */
[----:B------:R-:W-:Y:S02]  /*4a90*/  @!P0 IADD3 R39, PT, PT, R39, 0x1, RZ ;  /* 0x0000000127278810 */ /* 0x000fe40007ffe0ff */
[----:B------:R-:W-:Y:S02]  /*4aa0*/  ISETP.GE.AND P0, PT, R3, RZ, PT ;  /* 0x000000ff0300720c */ /* 0x000fe40003f06270 */
[----:B------:R-:W-:Y:S01]  /*4ab0*/  ISETP.GE.U32.AND P4, PT, R12, R9, PT ;  /* 0x000000090c00720c */ /* 0x000fe20003f86070 */
[----:B--2---:R-:W-:Y:S06]  /*4ac0*/  VIADD R9, R11, 0xffffffe ;  /* 0x0ffffffe0b097836 */ /* 0x004fec0000000000 */
[----:B------:R-:W2:Y:S06]  /*4ad0*/  F2I.FTZ.U32.TRUNC.NTZ R9, R9 ;  /* 0x0000000900097305 */ /* 0x000eac000021f000 */
[----:B------:R-:W-:Y:S01]  /*4ae0*/  @P4 VIADD R39, R39, 0x1 ;  /* 0x0000000127274836 */ /* 0x000fe20000000000 */
[----:B---3--:R-:W-:Y:S06]  /*4af0*/  @!P2 BRA `(.L_x_72) ;  /* 0x0000004c00bca947 */ /* 0x008fec0003800000 */
.L_x_167:
[----:B--2---:R-:W-:Y:S01]  /*4b00*/  MOV R15, R9 ;  /* 0x00000009000f7202 */ /* 0x004fe20000000f00 */
[----:B------:R-:W2:Y:S01]  /*4b10*/  LDS.128 R28, [UR17+0x110] ;  /* 0x00011011ff1c7984 */ /* 0x000ea20008000c00 */
[----:B---3--:R-:W-:Y:S02]  /*4b20*/  IMAD.MOV R0, RZ, RZ, -R9 ;  /* 0x000000ffff007224 */ /* 0x008fe400078e0a09 */
[----:B------:R-:W-:Y:S01]  /*4b30*/  @!P0 IMAD.MOV R39, RZ, RZ, -R39 ;  /* 0x000000ffff278224 */ /* 0x000fe200078e0a27 */
[----:B------:R-:W-:Y:S01]  /*4b40*/  @!P3 LOP3.LUT R39, RZ, R22, RZ, 0x33, !PT ;  /* 0x00000016ff27b212 */ /* 0x000fe200078e33ff */
[----:B------:R-:W-:Y:S01]  /*4b50*/  IMAD R38, R0, R10, RZ ;  /* 0x0000000a00267224 */ /* 0x000fe200078e02ff */
[----:B------:R-:W-:Y:S01]  /*4b60*/  ISETP.GE.AND P0, PT, R26, 0x1, PT ;  /* 0x000000011a00780c */ /* 0x000fe20003f06270 */
[----:B------:R-:W-:Y:S01]  /*4b70*/  IMAD.MOV.U32 R14, RZ, RZ, RZ ;  /* 0x000000ffff0e7224 */ /* 0x000fe200078e00ff */
[----:B------:R-:W-:Y:S01]  /*4b80*/  IABS R3, R39 ;  /* 0x0000002700037213 */ /* 0x000fe20000000000 */
[----:B------:R-:W-:Y:S01]  /*4b90*/  @!PT LDS RZ, [RZ] ;  /* 0x00000000fffff984 */ /* 0x000fe20000000800 */
[----:B------:R-:W-:Y:S01]  /*4ba0*/  @!PT LDS RZ, [RZ] ;  /* 0x00000000fffff984 */ /* 0x000fe20000000800 */
[----:B------:R-:W-:Y:S01]  /*4bb0*/  @!PT LDS RZ, [RZ] ;  /* 0x00000000fffff984 */ /* 0x000fe20000000800 */
[----:B------:R-:W-:Y:S01]  /*4bc0*/  @!PT LDS RZ, [RZ] ;  /* 0x00000000fffff984 */ /* 0x000fe20000000800 */
[----:B------:R3:W-:Y:S06]  /*4bd0*/  MEMBAR.ALL.CTA ;  /* 0x0000000000007992 */ /* 0x0007ec0000008000 */
[----:B---3--:R-:W3:Y:S01]  /*4be0*/  FENCE.VIEW.ASYNC.S ;  /* 0x00000000000073c6 */ /* 0x008ee20000000000 */
[----:B------:R-:W-:Y:S01]  /*4bf0*/  LOP3.LUT R34, R39, R18, RZ, 0x3c, !PT ;  /* 0x0000001227227212 */ /* 0x000fe200078e3cff */
[----:B------:R-:W-:Y:S06]  /*4c00*/  IMAD.HI.U32 R38, R9, R38, R14 ;  /* 0x0000002609267227 */ /* 0x000fec00078e000e */
[----:B------:R-:W-:Y:S04]  /*4c10*/  IMAD.HI.U32 R38, R38, R3, RZ ;  /* 0x0000000326267227 */ /* 0x000fe800078e00ff */
[----:B------:R-:W-:Y:S04]  /*4c20*/  IMAD.MOV R0, RZ, RZ, -R38 ;  /* 0x000000ffff007224 */ /* 0x000fe800078e0a26 */
[C---:B------:R-:W-:Y:S05]  /*4c30*/  IMAD R3, R10.reuse, R0, R3 ;  /* 0x000000000a037224 */ /* 0x040fea00078e0203 */
[----:B------:R-:W-:Y:S01]  /*4c40*/  ISETP.GT.U32.AND P4, PT, R10, R3, PT ;  /* 0x000000030a00720c */ /* 0x000fe20003f84070 */
[----:B---3--:R-:W-:Y:S01]  /*4c50*/  SYNCS.ARRIVE.TRANS64.RED.A1T0 RZ, [UR16], RZ ;  /* 0x000000ffffff79a7 */ /* 0x008fe20008100410 */
[----:B--2---:R-:W-:Y:S11]  /*4c60*/  LOP3.LUT P3, RZ, R30, 0x1, RZ, 0xc0, !PT ;  /* 0x000000011eff7812 */ /* 0x004ff6000786c0ff */
[-C--:B------:R-:W-:Y:S04]  /*4c70*/  @!P4 IADD3 R3, PT, PT, R3, -R10.reuse, RZ ;  /* 0x8000000a0303c210 */ /* 0x080fe80007ffe0ff */
[----:B------:R-:W-:Y:S02]  /*4c80*/  ISETP.GE.U32.AND P5, PT, R3, R10, PT ;  /* 0x0000000a0300720c */ /* 0x000fe40003fa6070 */
[----:B------:R-:W-:Y:S02]  /*4c90*/  @P3 MOV R13, R28 ;  /* 0x0000001c000d3202 */ /* 0x000fe40000000f00 */
[----:B------:R-:W-:Y:S01]  /*4ca0*/  @P3 LOP3.LUT R8, R29, 0xffff, RZ, 0xc0, !PT ;  /* 0x0000ffff1d083812 */ /* 0x000fe200078ec0ff */
[----:B------:R-:W-:Y:S08]  /*4cb0*/  @!P0 BRA `(.L_x_73) ;  /* 0x0000000000a48947 */ /* 0x000ff00003800000 */
[----:B-1----:R-:W-:Y:S01]  /*4cc0*/  IMAD.HI.U32 R42, R24, R7, RZ ;  /* 0x00000007182a7227 */ /* 0x002fe200078e00ff */
[----:B------:R-:W-:Y:S02]  /*4cd0*/  ISETP.NE.AND P0, PT, R6, 0x1, PT ;  /* 0x000000010600780c */ /* 0x000fe40003f05270 */
[----:B------:R-:W-:Y:S01]  /*4ce0*/  ISETP.NE.AND P2, PT, R26, 0x1, PT ;  /* 0x000000011a00780c */ /* 0x000fe20003f45270 */
[-C--:B------:R-:W-:Y:S01]  /*4cf0*/  IMAD.HI.U32 R40, R23, R20.reuse, RZ ;  /* 0x0000001417287227 */ /* 0x080fe200078e00ff */
[----:B------:R-:W-:Y:S02]  /*4d00*/  SHF.R.U32.HI R43, RZ, R17, R42 ;  /* 0x00000011ff2b7219 */ /* 0x000fe4000001162a */
[----:B------:R-:W-:Y:S01]  /*4d10*/  ISETP.NE.AND P6, PT, R2, 0x1, PT ;  /* 0x000000010200780c */ /* 0x000fe20003fc5270 */
[----:B------:R-:W-:Y:S01]  /*4d20*/  IMAD.HI.U32 R46, R8, R7, RZ ;  /* 0x00000007082e7227 */ /* 0x000fe200078e00ff */
[----:B------:R-:W-:Y:S02]  /*4d30*/  SHF.R.U32.HI R40, RZ, R21, R40 ;  /* 0x00000015ff287219 */ /* 0x000fe40000011628 */
[----:B------:R-:W-:Y:S01]  /*4d40*/  SEL R3, R24, R43, !P0 ;  /* 0x0000002b18037207 */ /* 0x000fe20004000000 */
[----:B------:R-:W-:Y:S01]  /*4d50*/  IMAD.HI.U32 R42, R13, R20, RZ ;  /* 0x000000140d2a7227 */ /* 0x000fe200078e00ff */
[----:B------:R-:W-:Y:S02]  /*4d60*/  SEL R11, R23, R40, !P6 ;  /* 0x00000028170b7207 */ /* 0x000fe40007000000 */
[----:B------:R-:W-:Y:S01]  /*4d70*/  SHF.R.U32.HI R43, RZ, R17, R46 ;  /* 0x00000011ff2b7219 */ /* 0x000fe2000001162e */
[-C--:B------:R-:W-:Y:S01]  /*4d80*/  IMAD.HI.U32 R44, R3, R4.reuse, RZ ;  /* 0x00000004032c7227 */ /* 0x080fe200078e00ff */
[----:B------:R-:W-:Y:S02]  /*4d90*/  SHF.R.U32.HI R42, RZ, R21, R42 ;  /* 0x00000015ff2a7219 */ /* 0x000fe4000001162a */
[----:B------:R-:W-:Y:S01]  /*4da0*/  SEL R9, R8, R43, !P0 ;  /* 0x0000002b08097207 */ /* 0x000fe20004000000 */
[-C--:B------:R-:W-:Y:S01]  /*4db0*/  IMAD.HI.U32 R40, R11, R4.reuse, RZ ;  /* 0x000000040b287227 */ /* 0x080fe200078e00ff */
[-C--:B------:R-:W-:Y:S03]  /*4dc0*/  @P2 SHF.R.U32.HI R3, RZ, R5.reuse, R44 ;  /* 0x00000005ff032219 */ /* 0x080fe6000001162c */
[----:B------:R-:W-:Y:S01]  /*4dd0*/  IMAD.HI.U32 R14, R9, R4, RZ ;  /* 0x00000004090e7227 */ /* 0x000fe200078e00ff */
[----:B------:R-:W-:Y:S03]  /*4de0*/  @P2 SHF.R.U32.HI R11, RZ, R5, R40 ;  /* 0x00000005ff0b2219 */ /* 0x000fe60000011628 */
[C---:B------:R-:W-:Y:S01]  /*4df0*/  IMAD R10, R26.reuse, R3, RZ ;  /* 0x000000031a0a7224 */ /* 0x040fe200078e02ff */
[----:B------:R-:W-:Y:S01]  /*4e00*/  SEL R3, R13, R42, !P6 ;  /* 0x0000002a0d037207 */ /* 0x000fe20007000000 */
[C---:B------:R-:W-:Y:S01]  /*4e10*/  IMAD R12, R26.reuse, R11, RZ ;  /* 0x0000000b1a0c7224 */ /* 0x040fe200078e02ff */
[-C--:B------:R-:W-:Y:S02]  /*4e20*/  SHF.R.U32.HI R14, RZ, R5.reuse, R14 ;  /* 0x00000005ff0e7219 */ /* 0x080fe4000001160e */
[C---:B------:R-:W-:Y:S02]  /*4e30*/  ISETP.GE.AND P0, PT, R9.reuse, R10, PT ;  /* 0x0000000a0900720c */ /* 0x040fe40003f06270 */
[----:B------:R-:W-:Y:S02]  /*4e40*/  SEL R15, R9, R14, !P2 ;  /* 0x0000000e090f7207 */ /* 0x000fe40005000000 */
[C---:B------:R-:W-:Y:S03]  /*4e50*/  ISETP.GE.OR P0, PT, R3.reuse, R12, P0 ;  /* 0x0000000c0300720c */ /* 0x040fe60000706670 */
[----:B------:R-:W-:Y:S04]  /*4e60*/  IMAD.MOV R14, RZ, RZ, -R15 ;  /* 0x000000ffff0e7224 */ /* 0x000fe800078e0a0f */
[----:B------:R-:W-:Y:S06]  /*4e70*/  IMAD R14, R26, R14, R9 ;  /* 0x0000000e1a0e7224 */ /* 0x000fec00078e0209 */
[C---:B------:R-:W-:Y:S05]  /*4e80*/  @!P0 IMAD.HI.U32 R10, R3.reuse, R4, RZ ;  /* 0x00000004030a8227 */ /* 0x040fea00078e00ff */
[----:B------:R-:W-:Y:S04]  /*4e90*/  @!P0 SHF.R.U32.HI R10, RZ, R5, R10 ;  /* 0x00000005ff0a8219 */ /* 0x000fe8000001160a */
[----:B------:R-:W-:Y:S01]  /*4ea0*/  @!P0 SEL R0, R3, R10, !P2 ;  /* 0x0000000a03008207 */ /* 0x000fe20005000000 */
[----:B------:R-:W-:Y:S03]  /*4eb0*/  IMAD.MOV R10, RZ, RZ, -R3 ;  /* 0x000000ffff0a7224 */ /* 0x000fe600078e0a03 */
[----:B------:R-:W-:Y:S01]  /*4ec0*/  @!P0 IADD3 R15, PT, PT, R15, -R0, RZ ;  /* 0x800000000f0f8210 */ /* 0x000fe20007ffe0ff */
[----:B------:R-:W-:Y:S01]  /*4ed0*/  @!P0 IMAD R0, R11, R14, R0 ;  /* 0x0000000e0b008224 */ /* 0x000fe200078e0200 */
[----:B------:R-:W-:Y:S01]  /*4ee0*/  IADD3 R11, PT, PT, -R9, RZ, RZ ;  /* 0x000000ff090b7210 */ /* 0x000fe20007ffe1ff */
[----:B------:R-:W-:Y:S02]  /*4ef0*/  IMAD R13, R2, R10, R13 ;  /* 0x0000000a020d7224 */ /* 0x000fe400078e020d */
[----:B------:R-:W-:Y:S02]  /*4f00*/  @!P0 IMAD R9, R15, R26, R3 ;  /* 0x0000001a0f098224 */ /* 0x000fe400078e0203 */
[----:B------:R-:W-:Y:S02]  /*4f10*/  @!P0 IMAD.MOV.U32 R3, RZ, RZ, R0 ;  /* 0x000000ffff038224 */ /* 0x000fe400078e0000 */
[----:B------:R-:W-:Y:S02]  /*4f20*/  IMAD R8, R6, R11, R8 ;  /* 0x0000000b06087224 */ /* 0x000fe400078e0208 */
[----:B------:R-:W-:Y:S02]  /*4f30*/  IMAD R13, R3, R2, R13 ;  /* 0x00000002030d7224 */ /* 0x000fe400078e020d */
[----:B------:R-:W-:Y:S02]  /*4f40*/  IMAD R8, R9, R6, R8 ;  /* 0x0000000609087224 */ /* 0x000fe400078e0208 */
.L_x_73:
[----:B------:R-:W-:Y:S05]  /*4f50*/  BRA.U UP1, `(.L_x_74) ;  /* 0x0000000101107547 */ /* 0x000fea000b800000 */
[----:B------:R-:W-:Y:S04]  /*4f60*/  MOV R0, UR18 ;  /* 0x0000001200007c02 */ /* 0x000fe80008000f00 */
[----:B------:R-:W-:Y:S04]  /*4f70*/  SHF.L.U32 R3, R0, 0x1f, RZ ;  /* 0x0000001f00037819 */ /* 0x000fe800000006ff */
[----:B------:R-:W2:Y:S02]  /*4f80*/  SYNCS.PHASECHK.TRANS64.TRYWAIT P0, [UR17+0xc8], R3 ;  /* 0x0000c803ff0075a7 */ /* 0x000ea40008001111 */
[----:B--2---:R-:W-:Y:S05]  /*4f90*/  @!P0 BRA `(.L_x_75) ;  /* 0x0000004800ac8947 */ /* 0x004fea0003800000 */
.L_x_74:
[----:B------:R-:W-:Y:S01]  /*4fa0*/  R2UR UR8, R34 ;  /* 0x00000000220872ca */ /* 0x000fe200000e0000 */
[----:B------:R-:W-:Y:S01]  /*4fb0*/  @!P4 VIADD R38, R38, 0x1 ;  /* 0x000000012626c836 */ /* 0x000fe20000000000 */
[----:B------:R-:W-:Y:S01]  /*4fc0*/  ISETP.NE.AND P0, PT, R18, RZ, PT ;  /* 0x000000ff1200720c */ /* 0x000fe20003f05270 */
[----:B--2---:R-:W-:Y:S01]  /*4fd0*/  IMAD.MOV R0, RZ, RZ, -R41 ;  /* 0x000000ffff007224 */ /* 0x004fe200078e0a29 */
[----:B------:R-:W-:Y:S01]  /*4fe0*/  R2UR UR11, R19 ;  /* 0x00000000130b72ca */ /* 0x000fe200000e0000 */
[----:B------:R-:W-:Y:S01]  /*4ff0*/  @P5 VIADD R38, R38, 0x1 ;  /* 0x0000000126265836 */ /* 0x000fe20000000000 */
[----:B------:R-:W-:Y:S01]  /*5000*/  R2UR UR12, R41 ;  /* 0x00000000290c72ca */ /* 0x000fe200000e0000 */
[----:B------:R-:W-:Y:S01]  /*5010*/  IMAD R16, R33, R0, R16 ;  /* 0x0000000021107224 */ /* 0x000fe200078e0210 */
[----:B------:R-:W-:Y:S01]  /*5020*/  R2UR UR13, R39 ;  /* 0x00000000270d72ca */ /* 0x000fe200000e0000 */
[----:B------:R-:W-:Y:S01]  /*5030*/  IMAD.MOV R0, RZ, RZ, -R39 ;  /* 0x000000ffff007224 */ /* 0x000fe200078e0a27 */
[----:B------:R-:W-:Y:S02]  /*5040*/  R2UR UR14, R38 ;  /* 0x00000000260e72ca */ /* 0x000fe400000e0000 */
[----:B------:R-:W-:Y:S01]  /*5050*/  R2UR UR25, R16 ;  /* 0x00000000101972ca */ /* 0x000fe200000e0000 */
[----:B------:R-:W-:Y:S01]  /*5060*/  UISETP.GE.AND UP2, UPT, UR8, URZ, UPT ;  /* 0x000000ff0800728c */ /* 0x000fe2000bf46270 */
[----:B------:R-:W-:Y:S01]  /*5070*/  R2UR UR9, R0 ;  /* 0x00000000000972ca */ /* 0x000fe200000e0000 */
[----:B------:R-:W-:Y:S01]  /*5080*/  VOTEU.ALL UP1, P0 ;  /* 0x0000000000ff7886 */ /* 0x000fe20000020000 */
[----:B------:R-:W-:Y:S01]  /*5090*/  ISETP.NE.U32.AND P2, PT, RZ, UR4, PT ;  /* 0x00000004ff007c0c */ /* 0x000fe2000bf45070 */
[----:B------:R-:W-:Y:S01]  /*50a0*/  USHF.L.U32 UR11, UR11, 0x6, URZ ;  /* 0x000000060b0b7899 */ /* 0x000fe200080006ff */
[----:B------:R-:W-:Y:S02]  /*50b0*/  SHF.L.U32 R12, R32, 0x1f, RZ ;  /* 0x0000001f200c7819 */ /* 0x000fe400000006ff */
[----:B------:R-:W-:Y:S04]  /*50c0*/  ISETP.NE.AND.EX P2, PT, RZ, UR5, PT, P2 ;  /* 0x00000005ff007c0c */ /* 0x000fe8000bf45320 */
[----:B------:R-:W-:Y:S02]  /*50d0*/  @!UP2 UIADD3 UR14, UPT, UPT, -UR14, URZ, URZ ;  /* 0x000000ff0e0ea290 */ /* 0x000fe4000fffe1ff */
[----:B------:R-:W-:Y:S02]  /*50e0*/  @!UP1 ULOP3.LUT UR14, URZ, UR7, URZ, 0x33, !UPT ;  /* 0x00000007ff0e9292 */ /* 0x000fe4000f8e33ff */
[----:B------:R-:W-:Y:S02]  /*50f0*/  USHF.L.U32 UR25, UR25, 0x7, URZ ;  /* 0x0000000719197899 */ /* 0x000fe400080006ff */
[----:B------:R-:W-:Y:S02]  /*5100*/  UIMAD UR12, UR15, UR9, UR12 ;  /* 0x000000090f0c72a4 */ /* 0x000fe4000f8e020c */
[----:B------:R-:W-:Y:S05]  /*5110*/  IMAD R3, RZ, RZ, -UR14 ;  /* 0x8000000eff037e24 */ /* 0x000fea000f8e02ff */
[----:B------:R-:W-:Y:S11]  /*5120*/  R2UR UR8, R3 ;  /* 0x00000000030872ca */ /* 0x000ff600000e0000 */
[----:B------:R-:W-:Y:S02]  /*5130*/  @!UPT UIADD3 URZ, UPT, UPT, URZ, URZ, URZ ;  /* 0x000000fffffff290 */ /* 0x000fe4000fffe0ff */
[----:B------:R-:W-:Y:S01]  /*5140*/  UIMAD UR13, UR6, UR8, UR13 ;  /* 0x00000008060d72a4 */ /* 0x000fe2000f8e020d */
[----:B------:R-:W-:Y:S11]  /*5150*/  BRA.U !UP4, `(.L_x_76) ;  /* 0x000000010c347547 */ /* 0x000ff6000b800000 */
[----:B------:R-:W-:Y:S01]  /*5160*/  UPLOP3.LUT UP0, UPT, UPT, UPT, UP3, 0x80, 0x8 ;  /* 0x000000000008789c */ /* 0x000fe20003f0f030 */
[----:B------:R-:W-:Y:S02]  /*5170*/  HFMA2 R0, -RZ, RZ, 0, 5.9604644775390625e-08 ;  /* 0x00000001ff007431 */ /* 0x000fe400000001ff */
[----:B------:R-:W-:Y:S03]  /*5180*/  IMAD.MOV.U32 R59, RZ, RZ, 0x1 ;  /* 0x00000001ff3b7424 */ /* 0x000fe600078e00ff */
[----:B------:R-:W-:Y:S05]  /*5190*/  PLOP3.LUT P0, PT, PT, PT, UP0, 0x80, 0x8 ;  /* 0x000000000008781c */ /* 0x000fea0003f0f008 */
[----:B------:R-:W2:Y:S01]  /*51a0*/  @UP0 LDCU.64 UR26, c[0x0][0x988] ;  /* 0x00013100ff1a07ac */ /* 0x000ea20008000a00 */
[----:B------:R-:W-:Y:S07]  /*51b0*/  @UP0 UIMAD UR8, UR48, UR4, URZ ;  /* 0x00000004300802a4 */ /* 0x000fee000f8e02ff */
[----:B------:R-:W-:Y:S01]  /*51c0*/  @!P0 PRMT R59, R0, 0x7610, R59 ;  /* 0x00007610003b8816 */ /* 0x000fe2000000003b */
[----:B--2---:R-:W-:Y:S03]  /*51d0*/  @UP0 UIMAD.WIDE UR26, UR8, 0x4, UR26 ;  /* 0x00000004081a08a5 */ /* 0x004fe6000f8e021a */
[----:B------:R-:W2:Y:S03]  /*51e0*/  @!UP0 LDCU UR8, c[0x0][0x980] ;  /* 0x00013000ff0887ac */ /* 0x000ea60008000800 */
[----:B------:R-:W-:Y:S01]  /*51f0*/  IMAD.U32 R10, RZ, RZ, UR26 ;  /* 0x0000001aff0a7e24 */ /* 0x000fe2000f8e00ff */
[----:B------:R-:W-:Y:S05]  /*5200*/  MOV R11, UR27 ;  /* 0x0000001b000b7c02 */ /* 0x000fea0008000f00 */
[----:B------:R3:W5:Y:S02]  /*5210*/  @P0 LDG.E R35, desc[UR46][R10.64] ;  /* 0x0000002e0a230981 */ /* 0x000764000c1e1900 */
[----:B--23--:R-:W-:Y:S07]  /*5220*/  @!P0 IMAD.U32 R35, RZ, RZ, UR8 ;  /* 0x00000008ff238e24 */ /* 0x00cfee000f8e00ff */
.L_x_76:
[----:B-----5:R-:W-:Y:S01]  /*5230*/  @!P2 FSETP.EQ.AND P0, PT, R35, RZ, PT ;  /* 0x000000ff2300a20b */ /* 0x020fe20003f02000 */
[----:B------:R-:W-:Y:S01]  /*5240*/  @!UPT UIADD3 URZ, UPT, UPT, URZ, URZ, URZ ;  /* 0x000000fffffff290 */ /* 0x000fe2000fffe0ff */
[----:B------:R-:W-:Y:S11]  /*5250*/  @!P2 BRA `(.L_x_77) ;  /* 0x000000000014a947 */ /* 0x000ff60003800000 */
[----:B------:R-:W-:Y:S02]  /*5260*/  LOP3.LUT P2, RZ, R59, 0xff, RZ, 0xc0, !PT ;  /* 0x000000ff3bff7812 */ /* 0x000fe4000784c0ff */
[----:B------:R-:W-:Y:S04]  /*5270*/  PLOP3.LUT P0, PT, PT, PT, UP0, 0x80, 0x8 ;  /* 0x000000000008781c */ /* 0x000fe80003f0f008 */
[----:B------:R-:W-:Y:S07]  /*5280*/  PLOP3.LUT P0, PT, P0, PT, PT, 0x8, 0x80 ;  /* 0x000000000080781c */ /* 0x000fee000070e170 */
[----:B------:R-:W-:Y:S11]  /*5290*/  @P2 FSETP.EQ.AND P0, PT, R35, RZ, PT ;  /* 0x000000ff2300220b */ /* 0x000ff60003f02000 */
[----:B------:R-:W-:Y:S02]  /*52a0*/  @!UPT UIADD3 URZ, UPT, UPT, URZ, URZ, URZ ;  /* 0x000000fffffff290 */ /* 0x000fe4000fffe0ff */
.L_x_77:
[----:B------:R-:W2:Y:S01]  /*52b0*/  SYNCS.PHASECHK.TRANS64.TRYWAIT P2, [UR17+0xa0], R12 ;  /* 0x0000a00cff0075a7 */ /* 0x000ea20008041111 */
[----:B------:R-:W-:Y:S04]  /*52c0*/  ELECT P4, URZ, PT ;  /* 0x0000000000ff782f */ /* 0x000fe80003880000 */
[----:B------:R-:W-:Y:S11]  /*52d0*/  PLOP3.LUT P4, PT, P0, P4, PT, 0xf2, 0x2f ;  /* 0x00000000002f781c */ /* 0x000ff60000789e72 */
[----:B------:R-:W-:Y:S02]  /*52e0*/  @!UPT UIADD3 URZ, UPT, UPT, URZ, URZ, URZ ;  /* 0x000000fffffff290 */ /* 0x000fe4000fffe0ff */
[----:B------:R-:W-:Y:S05]  /*52f0*/  @!P4 IADD3 R9, P0, PT, R36, 0x680, RZ ;  /* 0x000006802409c810 */ /* 0x000fea0007f1e0ff */
[----:B------:R-:W-:Y:S01]  /*5300*/  @!P4 IMAD.X R0, RZ, RZ, R37, P0 ;  /* 0x000000ffff00c224 */ /* 0x000fe200000e0625 */
[----:B--2---:R-:W-:Y:S07]  /*5310*/  @!P2 BRA `(.L_x_78) ;  /* 0x0000004400e4a947 */ /* 0x004fee0003800000 */
.L_x_170:
[----:B------:R-:W-:Y:S01]  /*5320*/  @!P4 R2UR UR9, R9 ;  /* 0x000000000909c2ca */ /* 0x000fe200000e0000 */
[----:B------:R-:W-:Y:S01]  /*5330*/  VOTEU.ALL UP2, P4 ;  /* 0x0000000000ff7886 */ /* 0x000fe20002040000 */
[----:B------:R-:W-:Y:S01]  /*5340*/  @!P4 R2UR UR8, R0 ;  /* 0x000000000008c2ca */ /* 0x000fe200000e0000 */
[----:B------:R-:W-:Y:S01]  /*5350*/  VOTEU.ALL UP1, P4 ;  /* 0x0000000000ff7886 */ /* 0x000fe20002020000 */
[----:B------:R-:W-:Y:S01]  /*5360*/  @!P4 IMAD.MOV.U32 R0, RZ, RZ, 0x1000 ;  /* 0x00001000ff00c424 */ /* 0x000fe200078e00ff */
[----:B------:R-:W-:Y:S01]  /*5370*/  UMOV UR26, 0x0 ;  /* 0x00000000001a7882 */ /* 0x000fe20000000000 */
[----:B------:R-:W-:Y:S01]  /*5380*/  UMOV UR27, 0x10000000 ;  /* 0x10000000001b7882 */ /* 0x000fe20000000000 */
[----:B------:R-:W-:Y:S01]  /*5390*/  @!P4 IADD3 R9, P0, PT, R36, 0x680, RZ ;  /* 0x000006802409c810 */ /* 0x000fe20007f1e0ff */
[----:B------:R-:W-:Y:S05]  /*53a0*/  @!UP1 UMOV UR10, UR25 ;  /* 0x00000019000a9c82 */ /* 0x000fea0008000000 */
[----:B------:R-:W-:Y:S01]  /*53b0*/  IMAD.U32 R10, RZ, RZ, UR9 ;  /* 0x00000009ff0a7e24 */ /* 0x000fe2000f8e00ff */
[----:B------:R-:W-:Y:S01]  /*53c0*/  @!UP1 UMOV UR9, UR21 ;  /* 0x0000001500099c82 */ /* 0x000fe20008000000 */
[----:B------:R-:W-:Y:S01]  /*53d0*/  IMAD.U32 R11, RZ, RZ, UR8 ;  /* 0x00000008ff0b7e24 */ /* 0x000fe2000f8e00ff */
[----:B------:R-:W-:Y:S02]  /*53e0*/  @!UP2 UIADD3 UR8, UPT, UPT, UR17, 0x200, URZ ;  /* 0x000002001108a890 */ /* 0x000fe4000fffe0ff */
[----:B------:R-:W-:Y:S02]  /*53f0*/  @!P4 R2UR UR28, R10 ;  /* 0x000000000a1cc2ca */ /* 0x000fe400000e0000 */
[----:B------:R-:W-:Y:S11]  /*5400*/  @!P4 R2UR UR29, R11 ;  /* 0x000000000b1dc2ca */ /* 0x000ff600000e0000 */
[----:B------:R-:W-:Y:S02]  /*5410*/  @!UPT UIADD3 URZ, UPT, UPT, URZ, URZ, URZ ;  /* 0x000000fffffff290 */ /* 0x000fe4000fffe0ff */
[----:B------:R3:W-:Y:S01]  /*5420*/  @!UP1 UTMALDG.5D [UR8], [UR28], desc[UR26] ;  /* 0x00001a081c0095b4 */ /* 0x0007e20008021000 */
[----:B------:R4:W-:Y:S01]  /*5430*/  @!P4 SYNCS.ARRIVE.TRANS64.RED.A0TR RZ, [UR17+0x80], R0 ;  /* 0x00008000ffffc9a7 */ /* 0x0009e20008300411 */
[----:B------:R-:W-:Y:S01]  /*5440*/  SYNCS.ARRIVE.TRANS64.RED.A1T0 RZ, [UR24], RZ ;  /* 0x000000ffffff79a7 */ /* 0x000fe20008100418 */
[----:B----4-:R-:W-:Y:S01]  /*5450*/  @!P4 IMAD.X R0, RZ, RZ, R37, P0 ;  /* 0x000000ffff00c224 */ /* 0x010fe200000e0625 */
[----:B------:R-:W4:Y:S02]  /*5460*/  SYNCS.PHASECHK.TRANS64.TRYWAIT P2, [UR17+0xa8], R12 ;  /* 0x0000a80cff0075a7 */ /* 0x000f240008041111 */
[----:B---34-:R-:W-:Y:S05]  /*5470*/  @!P2 BRA `(.L_x_79) ;  /* 0x0000004400a4a947 */ /* 0x018fea0003800000 */
.L_x_172:
[----:B------:R-:W-:Y:S01]  /*5480*/  @!P4 R2UR UR9, R9 ;  /* 0x000000000909c2ca */ /* 0x000fe200000e0000 */
[----:B------:R-:W-:Y:S01]  /*5490*/  VOTEU.ALL UP2, P4 ;  /* 0x0000000000ff7886 */ /* 0x000fe20002040000 */
[----:B------:R-:W-:Y:S01]  /*54a0*/  @!P4 R2UR UR8, R0 ;  /* 0x000000000008c2ca */ /* 0x000fe200000e0000 */
[----:B------:R-:W-:Y:S01]  /*54b0*/  VOTEU.ALL UP1, P4 ;  /* 0x0000000000ff7886 */ /* 0x000fe20002020000 */
[----:B------:R-:W-:Y:S01]  /*54c0*/  @!P4 IMAD.MOV.U32 R0, RZ, RZ, 0x1000 ;  /* 0x00001000ff00c424 */ /* 0x000fe200078e00ff */
[----:B------:R-:W-:Y:S01]  /*54d0*/  UMOV UR26, 0x0 ;  /* 0x00000000001a7882 */ /* 0x000fe20000000000 */
[----:B------:R-:W-:Y:S01]  /*54e0*/  @!UP2 UIADD3 UR10, UPT, UPT, UR25, 0x20, URZ ;  /* 0x00000020190aa890 */ /* 0x000fe2000fffe0ff */
[----:B------:R-:W-:Y:S01]  /*54f0*/  @!P4 IADD3 R19, P0, PT, R36, 0x680, RZ ;  /* 0x000006802413c810 */ /* 0x000fe20007f1e0ff */
[----:B------:R-:W-:Y:S04]  /*5500*/  UMOV UR27, 0x10000000 ;  /* 0x10000000001b7882 */ /* 0x000fe80000000000 */
[----:B------:R-:W-:Y:S02]  /*5510*/  @!P4 IMAD.X R16, RZ, RZ, R37, P0 ;  /* 0x000000ffff10c224 */ /* 0x000fe400000e0625 */
        /* <DEDUP_REMOVED lines=10> */
[----:B------:R-:W4:Y:S02]  /*55c0*/  SYNCS.PHASECHK.TRANS64.TRYWAIT P2, [UR17+0xb0], R12 ;  /* 0x0000b00cff0075a7 */ /* 0x000f240008041111 */
[----:B---34-:R-:W-:Y:S05]  /*55d0*/  @!P2 BRA `(.L_x_80) ;  /* 0x000000440064a947 */ /* 0x018fea0003800000 */
.L_x_174:
[----:B------:R-:W3:Y:S01]  /*55e0*/  LDC.64 R14, c[0x0][0xc10] ;  /* 0x00030400ff0e7b82 */ /* 0x000ee20000000a00 */
[----:B------:R-:W-:Y:S01]  /*55f0*/  @!P4 R2UR UR9, R19 ;  /* 0x000000001309c2ca */ /* 0x000fe200000e0000 */
[----:B------:R-:W-:Y:S01]  /*5600*/  VOTEU.ALL UP2, P4 ;  /* 0x0000000000ff7886 */ /* 0x000fe20002040000 */
[----:B------:R-:W-:Y:S01]  /*5610*/  @!P4 R2UR UR8, R16 ;  /* 0x000000001008c2ca */ /* 0x000fe200000e0000 */
[----:B------:R-:W-:Y:S01]  /*5620*/  VOTEU.ALL UP1, P4 ;  /* 0x0000000000ff7886 */ /* 0x000fe20002020000 */
[----:B------:R-:W-:Y:S03]  /*5630*/  @!P4 IMAD.MOV.U32 R16, RZ, RZ, 0x1000 ;  /* 0x00001000ff10c424 */ /* 0x000fe600078e00ff */
[----:B------:R-:W4:Y:S01]  /*5640*/  LDC.64 R10, c[0x0][0xc18] ;  /* 0x00030600ff0a7b82 */ /* 0x000f220000000a00 */
[----:B------:R-:W-:Y:S01]  /*5650*/  @!UP2 UIADD3 UR10, UPT, UPT, UR25, 0x40, URZ ;  /* 0x00000040190aa890 */ /* 0x000fe2000fffe0ff */
[----:B------:R-:W-:Y:S01]  /*5660*/  UMOV UR26, 0x0 ;  /* 0x00000000001a7882 */ /* 0x000fe20000000000 */
[----:B------:R-:W-:Y:S05]  /*5670*/  UMOV UR27, 0x10000000 ;  /* 0x10000000001b7882 */ /* 0x000fea0000000000 */
[----:B------:R-:W5:Y:S01]  /*5680*/  @!P1 LDC R0, c[0x0][0xc20] ;  /* 0x00030800ff009b82 */ /* 0x000f620000000800 */
[----:B------:R-:W-:Y:S01]  /*5690*/  IMAD.U32 R38, RZ, RZ, UR9 ;  /* 0x00000009ff267e24 */ /* 0x000fe2000f8e00ff */
[----:B------:R-:W-:Y:S06]  /*56a0*/  @!UP1 UMOV UR9, UR19 ;  /* 0x0000001300099c82 */ /* 0x000fec0008000000 */
[----:B--2---:R-:W2:Y:S01]  /*56b0*/  @!P1 LDC R3, c[0x0][0xc0c] ;  /* 0x00030300ff039b82 */ /* 0x004ea20000000800 */
[----:B------:R-:W-:Y:S01]  /*56c0*/  IMAD.U32 R39, RZ, RZ, UR8 ;  /* 0x00000008ff277e24 */ /* 0x000fe2000f8e00ff */
[----:B------:R-:W-:Y:S01]  /*56d0*/  @!UP2 UIADD3 UR8, UPT, UPT, UR17, 0x2200, URZ ;  /* 0x000022001108a890 */ /* 0x000fe2000fffe0ff */
[----:B------:R-:W-:Y:S03]  /*56e0*/  @!P4 R2UR UR28, R38 ;  /* 0x00000000261cc2ca */ /* 0x000fe600000e0000 */
[----:B------:R-:W-:Y:S11]  /*56f0*/  @!P4 R2UR UR29, R39 ;  /* 0x00000000271dc2ca */ /* 0x000ff600000e0000 */
[----:B------:R-:W-:Y:S02]  /*5700*/  @!UPT UIADD3 URZ, UPT, UPT, URZ, URZ, URZ ;  /* 0x000000fffffff290 */ /* 0x000fe4000fffe0ff */
[----:B------:R1:W-:Y:S01]  /*5710*/  @!UP1 UTMALDG.5D [UR8], [UR28], desc[UR26] ;  /* 0x00001a081c0095b4 */ /* 0x0003e20008021000 */
[----:B------:R1:W-:Y:S01]  /*5720*/  @!P4 SYNCS.ARRIVE.TRANS64.RED.A0TR RZ, [UR17+0x90], R16 ;  /* 0x00009010ffffc9a7 */ /* 0x0003e20008300411 */
[----:B--2---:R-:W-:Y:S01]  /*5730*/  @!P1 ISETP.NE.AND P2, PT, R3, 0x1, PT ;  /* 0x000000010300980c */ /* 0x004fe20003f45270 */
[C---:B---3--:R-:W-:Y:S01]  /*5740*/  @!P1 IMAD.HI.U32 R14, R13.reuse, R14, RZ ;  /* 0x0000000e0d0e9227 */ /* 0x048fe200078e00ff */
[----:B----4-:R-:W-:Y:S03]  /*5750*/  @!P1 ISETP.NE.AND P0, PT, R10, 0x1, PT ;  /* 0x000000010a00980c */ /* 0x010fe60003f05270 */
[C---:B------:R-:W-:Y:S01]  /*5760*/  @!P1 IMAD.HI.U32 R11, R8.reuse, R11, RZ ;  /* 0x0000000b080b9227 */ /* 0x040fe200078e00ff */
[----:B------:R-:W-:Y:S04]  /*5770*/  @!P1 SHF.R.U32.HI R14, RZ, R15, R14 ;  /* 0x0000000fff0e9219 */ /* 0x000fe8000001160e */
[----:B-----5:R-:W-:Y:S01]  /*5780*/  @!P1 SHF.R.U32.HI R9, RZ, R0, R11 ;  /* 0x00000000ff099219 */ /* 0x020fe2000001160b */
[----:B------:R-:W-:Y:S01]  /*5790*/  SYNCS.ARRIVE.TRANS64.RED.A1T0 RZ, [UR49], RZ ;  /* 0x000000ffffff79a7 */ /* 0x000fe20008100431 */
[----:B------:R-:W-:Y:S02]  /*57a0*/  @!P1 SEL R14, R13, R14, !P2 ;  /* 0x0000000e0d0e9207 */ /* 0x000fe40005000000 */
[----:B------:R-:W-:Y:S02]  /*57b0*/  @!P1 SEL R9, R8, R9, !P0 ;  /* 0x0000000908099207 */ /* 0x000fe40004000000 */
[----:B-1----:R-:W-:Y:S01]  /*57c0*/  @P3 SHF.R.U32.HI R16, RZ, 0x10, R29 ;  /* 0x00000010ff103819 */ /* 0x002fe2000001161d */
[----:B------:R-:W1:Y:S02]  /*57d0*/  SYNCS.PHASECHK.TRANS64.TRYWAIT P5, [UR17+0xb8], R12 ;  /* 0x0000b80cff0075a7 */ /* 0x000e6400080a1111 */
[----:B------:R-:W-:Y:S02]  /*57e0*/  @!P1 IMAD.IADD R0, R9, 0x1, -R14 ;  /* 0x0000000109009824 */ /* 0x000fe400078e0a0e */
[----:B------:R-:W-:Y:S01]  /*57f0*/  @!P1 IMAD.IADD R9, R14, 0x1, -R9 ;  /* 0x000000010e099824 */ /* 0x000fe200078e0a09 */
[----:B------:R-:W-:Y:S01]  /*5800*/  @P3 R2UR UR48, R16 ;  /* 0x00000000103032ca */ /* 0x000fe200000e0000 */
[----:B------:R-:W-:Y:S02]  /*5810*/  @!P1 IMAD R13, R0, R3, R13 ;  /* 0x00000003000d9224 */ /* 0x000fe400078e020d */
[----:B------:R-:W-:Y:S01]  /*5820*/  @!P1 IMAD R8, R9, R10, R8 ;  /* 0x0000000a09089224 */ /* 0x000fe200078e0208 */
[----:B-1----:R-:W-:Y:S11]  /*5830*/  @!P5 BRA `(.L_x_81) ;  /* 0x0000004000e4d947 */ /* 0x002ff60003800000 */
.L_x_176:
[----:B-1----:R-:W-:Y:S01]  /*5840*/  @!P4 IADD3 R3, P0, PT, R36, 0x680, RZ ;  /* 0x000006802403c810 */ /* 0x002fe20007f1e0ff */
[----:B------:R-:W-:Y:S01]  /*5850*/  VOTEU.ALL UP2, P4 ;  /* 0x0000000000ff7886 */ /* 0x000fe20002040000 */
[----:B------:R-:W-:Y:S01]  /*5860*/  VOTEU.ALL UP1, P4 ;  /* 0x0000000000ff7886 */ /* 0x000fe20002020000 */
[----:B------:R-:W-:Y:S01]  /*5870*/  UMOV UR28, 0x0 ;  /* 0x00000000001c7882 */ /* 0x000fe20000000000 */
[----:B------:R-:W-:Y:S01]  /*5880*/  @!P4 R2UR UR9, R3 ;  /* 0x000000000309c2ca */ /* 0x000fe200000e0000 */
[----:B------:R-:W-:Y:S01]  /*5890*/  @!P4 IMAD.X R0, RZ, RZ, R37, P0 ;  /* 0x000000ffff00c224 */ /* 0x000fe200000e0625 */
[----:B------:R-:W-:Y:S01]  /*58a0*/  @!UP2 UIADD3 UR10, UPT, UPT, UR25, 0x60, URZ ;  /* 0x00000060190aa890 */ /* 0x000fe2000fffe0ff */
[----:B------:R-:W-:Y:S01]  /*58b0*/  LOP3.LUT P0, RZ, R30, 0x1, RZ, 0xc0, !PT ;  /* 0x000000011eff7812 */ /* 0x000fe2000780c0ff */
[----:B------:R-:W-:Y:S01]  /*58c0*/  UMOV UR29, 0x10000000 ;  /* 0x10000000001d7882 */ /* 0x000fe20000000000 */
[----:B------:R-:W-:Y:S01]  /*58d0*/  LOP3.LUT R32, R32, 0x1, RZ, 0x3c, !PT ;  /* 0x0000000120207812 */ /* 0x000fe200078e3cff */
[----:B------:R-:W-:Y:S01]  /*58e0*/  IMAD.IADD R16, R8, 0x1, R58 ;  /* 0x0000000108107824 */ /* 0x000fe200078e023a */
[----:B------:R-:W-:Y:S01]  /*58f0*/  @!P4 R2UR UR8, R0 ;  /* 0x000000000008c2ca */ /* 0x000fe200000e0000 */
[----:B------:R-:W-:Y:S01]  /*5900*/  IMAD.IADD R19, R13, 0x1, R64 ;  /* 0x000000010d137824 */ /* 0x000fe200078e0240 */
[----:B------:R-:W-:Y:S04]  /*5910*/  LOP3.LUT R27, R27, 0x1, RZ, 0x3c, !PT ;  /* 0x000000011b1b7812 */ /* 0x000fe800078e3cff */
[----:B------:R-:W-:Y:S01]  /*5920*/  IMAD.U32 R10, RZ, RZ, UR9 ;  /* 0x00000009ff0a7e24 */ /* 0x000fe2000f8e00ff */
[----:B------:R-:W-:Y:S04]  /*5930*/  @!UP2 UIADD3 UR9, UPT, UPT, UR17, 0x98, URZ ;  /* 0x000000981109a890 */ /* 0x000fe8000fffe0ff */
[----:B------:R-:W-:Y:S02]  /*5940*/  @!P4 R2UR UR26, R10 ;  /* 0x000000000a1ac2ca */ /* 0x000fe400000e0000 */
[----:B------:R-:W-:Y:S01]  /*5950*/  IMAD.U32 R11, RZ, RZ, UR8 ;  /* 0x00000008ff0b7e24 */ /* 0x000fe2000f8e00ff */
[----:B------:R-:W-:Y:S04]  /*5960*/  @!UP2 UIADD3 UR8, UPT, UPT, UR17, 0x3200, URZ ;  /* 0x000032001108a890 */ /* 0x000fe8000fffe0ff */
[----:B------:R-:W-:Y:S11]  /*5970*/  @!P4 R2UR UR27, R11 ;  /* 0x000000000b1bc2ca */ /* 0x000ff600000e0000 */
[----:B------:R-:W-:Y:S02]  /*5980*/  @!UPT UIADD3 URZ, UPT, UPT, URZ, URZ, URZ ;  /* 0x000000fffffff290 */ /* 0x000fe4000fffe0ff */
[----:B------:R2:W-:Y:S01]  /*5990*/  @!UP1 UTMALDG.5D [UR8], [UR26], desc[UR28] ;  /* 0x00001c081a0095b4 */ /* 0x0005e20008021000 */
[----:B------:R2:W-:Y:S01]  /*59a0*/  @!P4 SYNCS.ARRIVE.TRANS64.RED.A0TR RZ, [UR17+0x98], R25 ;  /* 0x00009819ffffc9a7 */ /* 0x0005e20008300411 */
[----:B------:R-:W-:Y:S01]  /*59b0*/  UPLOP3.LUT UP1, UPT, UPT, UPT, UPT, 0x80, 0x8 ;  /* 0x000000000008789c */ /* 0x000fe20003f2f070 */
[----:B------:R-:W-:Y:S01]  /*59c0*/  SYNCS.ARRIVE.TRANS64.RED.A1T0 RZ, [UR22], RZ ;  /* 0x000000ffffff79a7 */ /* 0x000fe20008100416 */
[----:B------:R-:W-:Y:S09]  /*59d0*/  @P0 BRA `(.L_x_82) ;  /* 0xffffffec00700947 */ /* 0x000ff2000383ffff */
[----:B------:R-:W-:-:S04]  /*59e0*/  SHF.L.U32 R3, R32, 0x1f, RZ ;  /* 0x0000001f20037819 */ /* 0x000fc800000006ff */
[----:B------:R-:W1:Y:S02]  /*59f0*/  SYNCS.PHASECHK.TRANS64.TRYWAIT P0, [UR17+0xa0], R3 ;  /* 0x0000a003ff0075a7 */ /* 0x000e640008001111 */
[----:B-1----:R-:W-:Y:S05]  /*5a00*/  @!P0 BRA `(.L_x_83) ;  /* 0x0000004000888947 */ /* 0x002fea0003800000 */
.L_x_178:
[----:B------:R-:W3:Y:S02]  /*5a10*/  SYNCS.PHASECHK.TRANS64.TRYWAIT P0, [UR17+0xa8], R3 ;  /* 0x0000a803ff0075a7 */ /* 0x000ee40008001111 */
[----:B---3--:R-:W-:Y:S05]  /*5a20*/  @!P0 BRA `(.L_x_84) ;  /* 0x0000004000988947 */ /* 0x008fea0003800000 */
.L_x_180:
[----:B------:R-:W3:Y:S02]  /*5a30*/  SYNCS.PHASECHK.TRANS64.TRYWAIT P0, [UR17+0xb0], R3 ;  /* 0x0000b003ff0075a7 */ /* 0x000ee40008001111 */
[----:B---3--:R-:W-:Y:S05]  /*5a40*/  @!P0 BRA `(.L_x_85) ;  /* 0x0000004000a88947 */ /* 0x008fea0003800000 */
.L_x_182:
[----:B-1----:R-:W-:-:S07]  /*5a50*/  MOV R0, UR17 ;  /* 0x0000001100007c02 */ /* 0x002fce0008000f00 */
.L_x_86:
[----:B-1----:R-:W-:-:S04]  /*5a60*/  SHF.L.U32 R3, R32, 0x1f, RZ ;  /* 0x0000001f20037819 */ /* 0x002fc800000006ff */
[----:B------:R1:W3:Y:S03]  /*5a70*/  SYNCS.PHASECHK.TRANS64.TRYWAIT P0, [R0+URZ+0xb8], R3 ;  /* 0x0000b803000075a7 */ /* 0x0002e600080011ff */
[----:B---3--:R-:W-:Y:S05]  /*5a80*/  @!P0 NANOSLEEP.SYNCS 0x989680 ;  /* 0x009896800000895d */ /* 0x008fea0003900000 */
[----:B------:R-:W3:Y:S02]  /*5a90*/  @!P0 SYNCS.PHASECHK.TRANS64 P0, [R0+URZ+0xb8], R3 ;  /* 0x0000b803000085a7 */ /* 0x000ee400080010ff */
[----:B--23--:R-:W-:Y:S05]  /*5aa0*/  @P0 EXIT ;  /* 0x000000000000094d */ /* 0x00cfea0003800000 */
[----:B------:R-:W-:Y:S05]  /*5ab0*/  BRA `(.L_x_86) ;  /* 0xfffffffc00e87947 */ /* 0x000fea000383ffff */
.L_x_71:
[----:B------:R-:W-:-:S06]  /*5ac0*/  UISETP.GE.AND UP1, UPT, UR4, 0x4, UPT ;  /* 0x000000040400788c */ /* 0x000fcc000bf26270 */
[----:B------:R-:W-:-:S13]  /*5ad0*/  PLOP3.LUT P0, PT, PT, PT, UP1, 0x80, 0x8 ;  /* 0x000000000008781c */ /* 0x000fda0003f0f018 */
[----:B-1----:R-:W-:Y:S05]  /*5ae0*/  @!P0 EXIT ;  /* 0x000000000000894d */ /* 0x002fea0003800000 */
[----:B------:R-:W-:Y:S01]  /*5af0*/  BAR.SYNC.DEFER_BLOCKING 0x6, 0xa0 ;  /* 0x0182800000007b1d */ /* 0x000fe20000010000 */
[C---:B------:R-:W-:Y:S01]  /*5b00*/  IMAD.SHL.U32 R2, R74.reuse, 0x20, RZ ;  /* 0x000000204a027824 */ /* 0x040fe200078e00ff */
[----:B------:R-:W-:Y:S01]  /*5b10*/  SHF.R.U32.HI R7, RZ, 0x1, R74 ;  /* 0x00000001ff077819 */ /* 0x000fe2000001164a */
[C---:B------:R-:W-:Y:S01]  /*5b20*/  IMAD.SHL.U32 R0, R74.reuse, 0x4, RZ ;  /* 0x000000044a007824 */ /* 0x040fe200078e00ff */
[C---:B------:R-:W-:Y:S01]  /*5b30*/  LOP3.LUT P0, RZ, R74.reuse, 0x4, RZ, 0xc0, !PT ;  /* 0x000000044aff7812 */ /* 0x040fe2000780c0ff */
[----:B------:R-:W-:Y:S01]  /*5b40*/  IMAD.SHL.U32 R73, R74, 0x10, RZ ;  /* 0x000000104a497824 */ /* 0x000fe200078e00ff */
[----:B------:R-:W-:Y:S01]  /*5b50*/  UMOV UR51, 0x400 ;  /* 0x0000040000337882 */ /* 0x000fe20000000000 */
[----:B------:R-:W-:Y:S01]  /*5b60*/  LOP3.LUT R5, R2, 0xc0, RZ, 0xc0, !PT ;  /* 0x000000c002057812 */ /* 0x000fe200078ec0ff */
[----:B------:R-:W-:Y:S01]  /*5b70*/  ULEA UR51, UR49, UR51, 0x18 ;  /* 0x0000003331337291 */ /* 0x000fe2000f8ec0ff */
[----:B------:R-:W1:Y:S01]  /*5b80*/  LDC R69, c[0x0][0x370] ;  /* 0x0000dc00ff457b82 */ /* 0x000e620000000800 */
[----:B------:R-:W-:Y:S01]  /*5b90*/  LOP3.LUT R73, R73, 0x600, RZ, 0xc0, !PT ;  /* 0x0000060049497812 */ /* 0x000fe200078ec0ff */
[----:B------:R-:W-:Y:S01]  /*5ba0*/  IMAD.U32 R32, R74, 0x10000, RZ ;  /* 0x000100004a207824 */ /* 0x000fe200078e00ff */
[----:B------:R-:W-:Y:S01]  /*5bb0*/  LOP3.LUT R0, R5, 0x18, R0, 0xf8, !PT ;  /* 0x0000001805007812 */ /* 0x000fe200078ef800 */
[----:B------:R-:W-:Y:S01]  /*5bc0*/  UIADD3 UR4, UPT, UPT, UR51, 0x200, URZ ;  /* 0x0000020033047890 */ /* 0x000fe2000fffe0ff */
[--C-:B------:R-:W-:Y:S01]  /*5bd0*/  LOP3.LUT R73, R73, 0x20, R2.reuse, 0xf8, !PT ;  /* 0x0000002049497812 */ /* 0x100fe200078ef802 */
[----:B------:R-:W-:Y:S01]  /*5be0*/  IMAD.MOV.U32 R78, RZ, RZ, 0x20 ;  /* 0x00000020ff4e7424 */ /* 0x000fe200078e00ff */
[----:B------:R-:W-:Y:S01]  /*5bf0*/  LOP3.LUT R0, R0, 0x8, R7, 0x78, !PT ;  /* 0x0000000800007812 */ /* 0x000fe200078e7807 */
[----:B------:R-:W2:Y:S01]  /*5c00*/  LDC R28, c[0x0][0xc0c] ;  /* 0x00030300ff1c7b82 */ /* 0x000ea20000000800 */
[----:B------:R-:W-:Y:S01]  /*5c10*/  LOP3.LUT R73, R73, 0x100, R2, 0xf8, !PT ;  /* 0x0000010049497812 */ /* 0x000fe200078ef802 */
[----:B------:R-:W-:Y:S01]  /*5c20*/  IMAD.MOV.U32 R72, RZ, RZ, 0x1 ;  /* 0x00000001ff487424 */ /* 0x000fe200078e00ff */
[----:B------:R-:W-:Y:S01]  /*5c30*/  SHF.R.S32.HI R2, RZ, 0x1f, R3 ;  /* 0x0000001fff027819 */ /* 0x000fe20000011403 */
[----:B------:R-:W-:Y:S01]  /*5c40*/  IMAD.MOV.U32 R30, RZ, RZ, RZ ;  /* 0x000000ffff1e7224 */ /* 0x000fe200078e00ff */
[----:B------:R-:W-:-:S02]  /*5c50*/  LOP3.LUT R73, R73, R0, RZ, 0xfc, !PT ;  /* 0x0000000049497212 */ /* 0x000fc400078efcff */
[----:B------:R-:W-:Y:S01]  /*5c60*/  CS2R R70, SRZ ;  /* 0x0000000000467805 */ /* 0x000fe2000001ff00 */
[----:B------:R-:W3:Y:S01]  /*5c70*/  LDS R4, [UR51+0x120] ;  /* 0x00012033ff047984 */ /* 0x000ee20008000800 */
[----:B------:R-:W4:Y:S01]  /*5c80*/  LDC R67, c[0x0][0xc20] ;  /* 0x00030800ff437b82 */ /* 0x000f220000000800 */
[----:B------:R-:W-:Y:S01]  /*5c90*/  LEA.HI R77, R2, R3, RZ, 0x7 ;  /* 0x00000003024d7211 */ /* 0x000fe200078f38ff */
[----:B------:R-:W-:Y:S01]  /*5ca0*/  IMAD.U32 R76, RZ, RZ, UR4 ;  /* 0x00000004ff4c7e24 */ /* 0x000fe2000f8e00ff */
[----:B------:R-:W-:Y:S01]  /*5cb0*/  LOP3.LUT R74, R74, 0x60, RZ, 0xc0, !PT ;  /* 0x000000604a4a7812 */ /* 0x000fe200078ec0ff */
[----:B------:R-:W1:Y:S01]  /*5cc0*/  LDCU.64 UR56, c[0x0][0x348] ;  /* 0x00006900ff3877ac */ /* 0x000e620008000a00 */
[----:B------:R-:W-:Y:S02]  /*5cd0*/  LOP3.LUT R32, R32, 0x600000, RZ, 0xc0, !PT ;  /* 0x0060000020207812 */ /* 0x000fe400078ec0ff */
[----:B------:R-:W-:Y:S01]  /*5ce0*/  SEL R78, R78, 0xffffffe0, !P0 ;  /* 0xffffffe04e4e7807 */ /* 0x000fe20004000000 */
[----:B------:R-:W1:Y:S01]  /*5cf0*/  LDC R27, c[0x0][0xc30] ;  /* 0x00030c00ff1b7b82 */ /* 0x000e620000000800 */
[----:B------:R-:W-:Y:S01]  /*5d00*/  SHF.R.S32.HI R77, RZ, 0x7, R77 ;  /* 0x00000007ff4d7819 */ /* 0x000fe2000001144d */
[----:B------:R-:W1:Y:S01]  /*5d10*/  LDCU.64 UR36, c[0x0][0x988] ;  /* 0x00013100ff2477ac */ /* 0x000e620008000a00 */
[----:B------:R-:W1:Y:S05]  /*5d20*/  LDCU.64 UR38, c[0x0][0x990] ;  /* 0x00013200ff2677ac */ /* 0x000e6a0008000a00 */
[----:B------:R-:W1:Y:S01]  /*5d30*/  LDC R66, c[0x0][0x388] ;  /* 0x0000e200ff427b82 */ /* 0x000e620000000800 */
[----:B------:R-:W-:Y:S01]  /*5d40*/  UMOV UR54, URZ ;  /* 0x000000ff00367c82 */ /* 0x000fe20008000000 */
[----:B------:R-:W-:-:S06]  /*5d50*/  UMOV UR55, URZ ;  /* 0x000000ff00377c82 */ /* 0x000fcc0008000000 */
[----:B------:R-:W1:Y:S08]  /*5d60*/  LDC R65, c[0x0][0x38c] ;  /* 0x0000e300ff417b82 */ /* 0x000e700000000800 */
[----:B------:R-:W1:Y:S01]  /*5d70*/  LDC.64 R56, c[0x0][0xc10] ;  /* 0x00030400ff387b82 */ /* 0x000e620000000a00 */
[C---:B---3--:R-:W-:Y:S01]  /*5d80*/  VIADD R5, R4.reuse, 0x80 ;  /* 0x0000008004057836 */ /* 0x048fe20000000000 */
[----:B------:R-:W-:-:S06]  /*5d90*/  LOP3.LUT R4, R4, 0xffff, RZ, 0xc0, !PT ;  /* 0x0000ffff04047812 */ /* 0x000fcc00078ec0ff */
[----:B------:R-:W3:Y:S01]  /*5da0*/  LDC.64 R24, c[0x0][0xc18] ;  /* 0x00030600ff187b82 */ /* 0x000ee20000000a00 */
[----:B------:R-:W-:-:S05]  /*5db0*/  LOP3.LUT R5, R5, 0xffff, RZ, 0xc0, !PT ;  /* 0x0000ffff05057812 */ /* 0x000fca00078ec0ff */
[----:B------:R1:W-:Y:S02]  /*5dc0*/  STL.64 [R1], R4 ;  /* 0x0000000401007387 */ /* 0x0003e40000100a00 */
[----:B------:R-:W1:Y:S08]  /*5dd0*/  LDC.64 R22, c[0x0][0xc28] ;  /* 0x00030a00ff167b82 */ /* 0x000e700000000a00 */
[----:B------:R-:W1:Y:S08]  /*5de0*/  LDC.64 R54, c[0x0][0x9b0] ;  /* 0x00026c00ff367b82 */ /* 0x000e700000000a00 */
[----:B------:R-:W1:Y:S08]  /*5df0*/  LDC.64 R52, c[0x0][0x9a8] ;  /* 0x00026a00ff347b82 */ /* 0x000e700000000a00 */
[----:B--2-4-:R-:W1:Y:S02]  /*5e00*/  LDC R68, c[0x0][0x374] ;  /* 0x0000dd00ff447b82 */ /* 0x014e640000000800 */
.L_x_130:
[----:B--2---:R-:W-:Y:S04]  /*5e10*/  SHF.L.U32 R3, R70, 0x1f, RZ ;  /* 0x0000001f46037819 */ /* 0x004fe800000006ff */
[----:B------:R-:W2:Y:S02]  /*5e20*/  SYNCS.PHASECHK.TRANS64.TRYWAIT P0, [UR51+0xd0], R3 ;  /* 0x0000d003ff0075a7 */ /* 0x000ea40008001133 */
[----:B-12---:R-:W-:Y:S05]  /*5e30*/  @!P0 BRA `(.L_x_87) ;  /* 0x0000003c00c48947 */ /* 0x006fea0003800000 */
.L_x_184:
[----:B------:R-:W4:Y:S01]  /*5e40*/  LDS.128 R60, [UR51+0x110] ;  /* 0x00011033ff3c7984 */ /* 0x000f220008000c00 */
[----:B------:R-:W-:Y:S01]  /*5e50*/  UIADD3 UR4, UPT, UPT, UR51, 0xd8, URZ ;  /* 0x000000d833047890 */ /* 0x000fe2000fffe0ff */
[----:B--2---:R-:W-:Y:S01]  /*5e60*/  IMAD R0, R30, 0x4, R1 ;  /* 0x000000041e007824 */ /* 0x004fe200078e0201 */
[-C--:B------:R-:W-:Y:S02]  /*5e70*/  IABS R8, R77.reuse ;  /* 0x0000004d00087213 */ /* 0x080fe40000000000 */
[----:B------:R-:W-:Y:S01]  /*5e80*/  UPRMT UR4, URZ, 0x654, UR4 ;  /* 0x00000654ff047896 */ /* 0x000fe20008000004 */
[----:B-1----:R-:W-:Y:S01]  /*5e90*/  IABS R4, R66 ;  /* 0x0000004200047213 */ /* 0x002fe20000000000 */
[----:B------:R-:W1:Y:S01]  /*5ea0*/  I2F.RP R5, R8 ;  /* 0x0000000800057306 */ /* 0x000e620000209400 */
[----:B------:R-:W-:Y:S01]  /*5eb0*/  @!PT LDS RZ, [RZ] ;  /* 0x00000000fffff984 */ /* 0x000fe20000000800 */
[----:B------:R-:W-:Y:S01]  /*5ec0*/  @!PT LDS RZ, [RZ] ;  /* 0x00000000fffff984 */ /* 0x000fe20000000800 */
[----:B------:R-:W-:Y:S01]  /*5ed0*/  @!PT LDS RZ, [RZ] ;  /* 0x00000000fffff984 */ /* 0x000fe20000000800 */
[----:B------:R-:W-:Y:S01]  /*5ee0*/  @!PT LDS RZ, [RZ] ;  /* 0x00000000fffff984 */ /* 0x000fe20000000800 */
[----:B------:R2:W-:Y:S06]  /*5ef0*/  MEMBAR.ALL.CTA ;  /* 0x0000000000007992 */ /* 0x0005ec0000008000 */
[----:B--2---:R-:W2:Y:S02]  /*5f00*/  FENCE.VIEW.ASYNC.S ;  /* 0x00000000000073c6 */ /* 0x004ea40000000000 */
[----:B--2---:R-:W-:Y:S06]  /*5f10*/  SYNCS.ARRIVE.TRANS64.RED.A1T0 RZ, [UR4], RZ ;  /* 0x000000ffffff79a7 */ /* 0x004fec0008100404 */
[----:B------:R2:W5:Y:S01]  /*5f20*/  LDL R17, [R0] ;  /* 0x0000000000117983 */ /* 0x0005620000100800 */
[----:B----4-:R-:W-:Y:S01]  /*5f30*/  LOP3.LUT P3, RZ, R62, 0x1, RZ, 0xc0, !PT ;  /* 0x000000013eff7812 */ /* 0x010fe2000786c0ff */
[----:B-1----:R-:W1:Y:S10]  /*5f40*/  MUFU.RCP R2, R5 ;  /* 0x0000000500027308 */ /* 0x002e740000001000 */
[----:B------:R-:W4:Y:S02]  /*5f50*/  I2F.RP R5, R4 ;  /* 0x0000000400057306 */ /* 0x000f240000209400 */
[----:B------:R-:W-:Y:S02]  /*5f60*/  @P3 MOV R31, R60 ;  /* 0x0000003c001f3202 */ /* 0x000fe40000000f00 */
[----:B------:R-:W-:Y:S01]  /*5f70*/  @P3 LOP3.LUT R29, R61, 0xffff, RZ, 0xc0, !PT ;  /* 0x0000ffff3d1d3812 */ /* 0x000fe200078ec0ff */
[----:B-1----:R-:W-:Y:S01]  /*5f80*/  VIADD R10, R2, 0xffffffe ;  /* 0x0ffffffe020a7836 */ /* 0x002fe20000000000 */
[----:B------:R-:W-:Y:S04]  /*5f90*/  IABS R2, R77 ;  /* 0x0000004d00027213 */ /* 0x000fe80000000000 */
[----:B------:R-:W1:Y:S01]  /*5fa0*/  F2I.FTZ.U32.TRUNC.NTZ R11, R10 ;  /* 0x0000000a000b7305 */ /* 0x000e62000021f000 */
[----:B------:R-:W-:Y:S09]  /*5fb0*/  IADD3 R2, PT, PT, RZ, -R2, RZ ;  /* 0x80000002ff027210 */ /* 0x000ff20007ffe0ff */
[----:B----4-:R-:W4:Y:S01]  /*5fc0*/  MUFU.RCP R5, R5 ;  /* 0x0000000500057308 */ /* 0x010f220000001000 */
[--C-:B-1----:R-:W-:Y:S02]  /*5fd0*/  IMAD.MOV R3, RZ, RZ, -R11.reuse ;  /* 0x000000ffff037224 */ /* 0x102fe400078e0a0b */
[----:B------:R-:W-:Y:S02]  /*5fe0*/  IMAD.MOV.U32 R10, RZ, RZ, RZ ;  /* 0x000000ffff0a7224 */ /* 0x000fe400078e00ff */
[----:B------:R-:W-:Y:S01]  /*5ff0*/  IMAD R6, R3, R8, RZ ;  /* 0x0000000803067224 */ /* 0x000fe200078e02ff */
[----:B------:R-:W-:Y:S03]  /*6000*/  IABS R3, R16 ;  /* 0x0000001000037213 */ /* 0x000fe60000000000 */
[----:B------:R-:W-:Y:S04]  /*6010*/  IMAD.HI.U32 R6, R11, R6, R10 ;  /* 0x000000060b067227 */ /* 0x000fe800078e000a */
[----:B----4-:R-:W-:Y:S02]  /*6020*/  VIADD R9, R5, 0xffffffe ;  /* 0x0ffffffe05097836 */ /* 0x010fe40000000000 */
[----:B------:R-:W-:Y:S04]  /*6030*/  IMAD.HI.U32 R11, R6, R3, RZ ;  /* 0x00000003060b7227 */ /* 0x000fe800078e00ff */
[----:B------:R-:W-:Y:S01]  /*6040*/  IMAD R3, R11, R2, R3 ;  /* 0x000000020b037224 */ /* 0x000fe200078e0203 */
[----:B------:R-:W1:Y:S01]  /*6050*/  F2I.FTZ.U32.TRUNC.NTZ R9, R9 ;  /* 0x0000000900097305 */ /* 0x000e62000021f000 */
[----:B------:R-:W-:Y:S03]  /*6060*/  LOP3.LUT R2, R16, R77, RZ, 0x3c, !PT ;  /* 0x0000004d10027212 */ /* 0x000fe600078e3cff */
[----:B------:R-:W-:Y:S02]  /*6070*/  ISETP.GT.U32.AND P0, PT, R8, R3, PT ;  /* 0x000000030800720c */ /* 0x000fe40003f04070 */
[----:B------:R-:W-:Y:S01]  /*6080*/  ISETP.GE.AND P1, PT, R2, RZ, PT ;  /* 0x000000ff0200720c */ /* 0x000fe20003f26270 */
[--C-:B-1----:R-:W-:Y:S10]  /*6090*/  IMAD.MOV R2, RZ, RZ, -R9.reuse ;  /* 0x000000ffff027224 */ /* 0x102ff400078e0a09 */
[----:B------:R-:W-:Y:S02]  /*60a0*/  @!P0 IMAD.IADD R3, R3, 0x1, -R8 ;  /* 0x0000000103038824 */ /* 0x000fe400078e0a08 */
[----:B------:R-:W-:Y:S01]  /*60b0*/  @!P0 VIADD R11, R11, 0x1 ;  /* 0x000000010b0b8836 */ /* 0x000fe20000000000 */
[----:B------:R-:W-:Y:S01]  /*60c0*/  ISETP.NE.AND P0, PT, R77, RZ, PT ;  /* 0x000000ff4d00720c */ /* 0x000fe20003f05270 */
[----:B------:R-:W-:Y:S01]  /*60d0*/  IMAD R5, R2, R4, RZ ;  /* 0x0000000402057224 */ /* 0x000fe200078e02ff */
[----:B------:R-:W-:Y:S01]  /*60e0*/  ISETP.GE.U32.AND P2, PT, R3, R8, PT ;  /* 0x000000080300720c */ /* 0x000fe20003f46070 */
[----:B------:R-:W-:Y:S01]  /*60f0*/  IMAD.MOV.U32 R8, RZ, RZ, RZ ;  /* 0x000000ffff087224 */ /* 0x000fe200078e00ff */
[----:B------:R-:W-:Y:S03]  /*6100*/  IABS R2, R65 ;  /* 0x0000004100027213 */ /* 0x000fe60000000000 */
[----:B------:R-:W-:Y:S01]  /*6110*/  IMAD.HI.U32 R5, R9, R5, R8 ;  /* 0x0000000509057227 */ /* 0x000fe200078e0008 */
[----:B------:R-:W1:Y:S07]  /*6120*/  I2F.RP R3, R2 ;  /* 0x0000000200037306 */ /* 0x000e6e0000209400 */
[----:B------:R-:W-:Y:S05]  /*6130*/  @P2 IADD3 R11, PT, PT, R11, 0x1, RZ ;  /* 0x000000010b0b2810 */ /* 0x000fea0007ffe0ff */
[----:B------:R-:W-:Y:S01]  /*6140*/  @!P1 IMAD.MOV R11, RZ, RZ, -R11 ;  /* 0x000000ffff0b9224 */ /* 0x000fe200078e0a0b */
[----:B------:R-:W-:Y:S01]  /*6150*/  @!P0 LOP3.LUT R11, RZ, R77, RZ, 0x33, !PT ;  /* 0x0000004dff0b8212 */ /* 0x000fe200078e33ff */
[----:B-1----:R-:W1:Y:S03]  /*6160*/  MUFU.RCP R3, R3 ;  /* 0x0000000300037308 */ /* 0x002e660000001000 */
[----:B------:R-:W-:Y:S05]  /*6170*/  IABS R6, R11 ;  /* 0x0000000b00067213 */ /* 0x000fea0000000000 */
[----:B------:R-:W-:Y:S05]  /*6180*/  IMAD.HI.U32 R10, R5, R6, RZ ;  /* 0x00000006050a7227 */ /* 0x000fea00078e00ff */
[----:B------:R-:W-:Y:S05]  /*6190*/  IADD3 R5, PT, PT, -R10, RZ, RZ ;  /* 0x000000ff0a057210 */ /* 0x000fea0007ffe1ff */
[C---:B------:R-:W-:Y:S02]  /*61a0*/  IMAD R6, R4.reuse, R5, R6 ;  /* 0x0000000504067224 */ /* 0x040fe400078e0206 */
[----:B-1----:R-:W-:Y:S03]  /*61b0*/  VIADD R7, R3, 0xffffffe ;  /* 0x0ffffffe03077836 */ /* 0x002fe60000000000 */
[----:B------:R-:W-:Y:S03]  /*61c0*/  ISETP.GT.U32.AND P0, PT, R4, R6, PT ;  /* 0x000000060400720c */ /* 0x000fe60003f04070 */
[----:B------:R-:W1:Y:S10]  /*61d0*/  F2I.FTZ.U32.TRUNC.NTZ R7, R7 ;  /* 0x0000000700077305 */ /* 0x000e74000021f000 */
[----:B------:R-:W-:Y:S02]  /*61e0*/  @!P0 IMAD.IADD R6, R6, 0x1, -R4 ;  /* 0x0000000106068824 */ /* 0x000fe400078e0a04 */
[----:B------:R-:W-:Y:S01]  /*61f0*/  @!P0 VIADD R10, R10, 0x1 ;  /* 0x000000010a0a8836 */ /* 0x000fe20000000000 */
[----:B------:R-:W-:Y:S02]  /*6200*/  ISETP.NE.AND P0, PT, R66, RZ, PT ;  /* 0x000000ff4200720c */ /* 0x000fe40003f05270 */
[----:B------:R-:W-:Y:S01]  /*6210*/  ISETP.GE.U32.AND P2, PT, R6, R4, PT ;  /* 0x000000040600720c */ /* 0x000fe20003f46070 */
[--C-:B-1----:R-:W-:Y:S01]  /*6220*/  IMAD.MOV R3, RZ, RZ, -R7.reuse ;  /* 0x000000ffff037224 */ /* 0x102fe200078e0a07 */
[----:B------:R-:W-:Y:S01]  /*6230*/  LOP3.LUT R4, R11, R66, RZ, 0x3c, !PT ;  /* 0x000000420b047212 */ /* 0x000fe200078e3cff */
[----:B------:R-:W-:Y:S03]  /*6240*/  IMAD.MOV.U32 R6, RZ, RZ, RZ ;  /* 0x000000ffff067224 */ /* 0x000fe600078e00ff */
[----:B------:R-:W-:Y:S01]  /*6250*/  ISETP.GE.AND P1, PT, R4, RZ, PT ;  /* 0x000000ff0400720c */ /* 0x000fe20003f26270 */
[----:B------:R-:W-:Y:S04]  /*6260*/  IMAD R4, R3, R2, RZ ;  /* 0x0000000203047224 */ /* 0x000fe800078e02ff */
[----:B------:R-:W-:Y:S03]  /*6270*/  IMAD.HI.U32 R7, R7, R4, R6 ;  /* 0x0000000407077227 */ /* 0x000fe600078e0006 */
[----:B------:R-:W-:Y:S05]  /*6280*/  @P2 IADD3 R10, PT, PT, R10, 0x1, RZ ;  /* 0x000000010a0a2810 */ /* 0x000fea0007ffe0ff */
[----:B------:R-:W-:Y:S01]  /*6290*/  @!P1 IMAD.MOV R10, RZ, RZ, -R10 ;  /* 0x000000ffff0a9224 */ /* 0x000fe200078e0a0a */
[----:B------:R-:W-:Y:S02]  /*62a0*/  @!P0 LOP3.LUT R10, RZ, R66, RZ, 0x33, !PT ;  /* 0x00000042ff0a8212 */ /* 0x000fe400078e33ff */
[----:B------:R-:W-:Y:S02]  /*62b0*/  ISETP.GE.AND P0, PT, R26, 0x1, PT ;  /* 0x000000011a00780c */ /* 0x000fe40003f06270 */
[----:B------:R-:W-:Y:S02]  /*62c0*/  IABS R3, R10 ;  /* 0x0000000a00037213 */ /* 0x000fe40000000000 */
[----:B------:R-:W-:Y:S03]  /*62d0*/  LOP3.LUT R13, R10, R65, RZ, 0x3c, !PT ;  /* 0x000000410a0d7212 */ /* 0x000fe600078e3cff */
[----:B------:R-:W-:Y:S05]  /*62e0*/  IMAD.HI.U32 R12, R7, R3, RZ ;  /* 0x00000003070c7227 */ /* 0x000fea00078e00ff */
[----:B------:R-:W-:Y:S05]  /*62f0*/  IADD3 R4, PT, PT, -R12, RZ, RZ ;  /* 0x000000ff0c047210 */ /* 0x000fea0007ffe1ff */
[C---:B------:R-:W-:Y:S05]  /*6300*/  IMAD R3, R2.reuse, R4, R3 ;  /* 0x0000000402037224 */ /* 0x040fea00078e0203 */
[----:B------:R-:W-:Y:S11]  /*6310*/  ISETP.GT.U32.AND P4, PT, R2, R3, PT ;  /* 0x000000030200720c */ /* 0x000ff60003f84070 */
[----:B------:R-:W-:Y:S02]  /*6320*/  @!UPT UIADD3 URZ, UPT, UPT, URZ, URZ, URZ ;  /* 0x000000fffffff290 */ /* 0x000fe4000fffe0ff */
[----:B------:R-:W-:Y:S05]  /*6330*/  @!P4 IMAD.IADD R3, R3, 0x1, -R2 ;  /* 0x000000010303c824 */ /* 0x000fea00078e0a02 */
[----:B------:R-:W-:Y:S01]  /*6340*/  ISETP.GE.U32.AND P2, PT, R3, R2, PT ;  /* 0x000000020300720c */ /* 0x000fe20003f46070 */
[----:B------:R-:W-:Y:S01]  /*6350*/  @!UPT UIADD3 URZ, UPT, UPT, URZ, URZ, URZ ;  /* 0x000000fffffff290 */ /* 0x000fe2000fffe0ff */
[----:B--2---:R-:W-:Y:S11]  /*6360*/  @!P0 BRA `(.L_x_88) ;  /* 0x0000000000a48947 */ /* 0x004ff60003800000 */
[----:B---3--:R-:W-:Y:S01]  /*6370*/  IMAD.HI.U32 R18, R68, R25, RZ ;  /* 0x0000001944127227 */ /* 0x008fe200078e00ff */
        /* <DEDUP_REMOVED lines=9> */
[----:B------:R-:W-:Y:S03]  /*6410*/  SEL R7, R69, R14, !P5 ;  /* 0x0000000e45077207 */ /* 0x000fe60006800000 */
[-C--:B------:R-:W-:Y:S01]  /*6420*/  IMAD.HI.U32 R14, R3, R22.reuse, RZ ;  /* 0x00000016030e7227 */ /* 0x080fe200078e00ff */
[----:B------:R-:W-:Y:S03]  /*6430*/  SHF.R.U32.HI R20, RZ, R57, R20 ;  /* 0x00000039ff147219 */ /* 0x000fe60000011614 */
[----:B------:R-:W-:Y:S01]  /*6440*/  IMAD.HI.U32 R18, R7, R22, RZ ;  /* 0x0000001607127227 */ /* 0x000fe200078e00ff */
[----:B------:R-:W-:Y:S02]  /*6450*/  @P1 SHF.R.U32.HI R3, RZ, R23, R14 ;  /* 0x00000017ff031219 */ /* 0x000fe4000001160e */
[----:B------:R-:W-:Y:S02]  /*6460*/  SHF.R.U32.HI R14, RZ, R67, R34 ;  /* 0x00000043ff0e7219 */ /* 0x000fe40000011622 */
[----:B------:R-:W-:Y:S01]  /*6470*/  @P1 SHF.R.U32.HI R7, RZ, R23, R18 ;  /* 0x00000017ff071219 */ /* 0x000fe20000011612 */
[C---:B------:R-:W-:Y:S01]  /*6480*/  IMAD R2, R26.reuse, R3, RZ ;  /* 0x000000031a027224 */ /* 0x040fe200078e02ff */
[----:B------:R-:W-:Y:S02]  /*6490*/  SEL R5, R29, R14, !P0 ;  /* 0x0000000e1d057207 */ /* 0x000fe40004000000 */
[----:B------:R-:W-:Y:S01]  /*64a0*/  SEL R3, R31, R20, !P5 ;  /* 0x000000141f037207 */ /* 0x000fe20006800000 */
[----:B------:R-:W-:Y:S01]  /*64b0*/  IMAD R4, R26, R7, RZ ;  /* 0x000000071a047224 */ /* 0x000fe200078e02ff */
[C---:B------:R-:W-:Y:S01]  /*64c0*/  ISETP.GE.AND P0, PT, R5.reuse, R2, PT ;  /* 0x000000020500720c */ /* 0x040fe20003f06270 */
[----:B------:R-:W-:Y:S03]  /*64d0*/  IMAD.HI.U32 R6, R5, R22, RZ ;  /* 0x0000001605067227 */ /* 0x000fe600078e00ff */
[----:B------:R-:W-:Y:S01]  /*64e0*/  ISETP.GE.OR P0, PT, R3, R4, P0 ;  /* 0x000000040300720c */ /* 0x000fe20000706670 */
[----:B------:R-:W-:Y:S01]  /*64f0*/  IMAD.MOV R4, RZ, RZ, -R3 ;  /* 0x000000ffff047224 */ /* 0x000fe200078e0a03 */
[-C--:B------:R-:W-:Y:S03]  /*6500*/  SHF.R.U32.HI R6, RZ, R23.reuse, R6 ;  /* 0x00000017ff067219 */ /* 0x080fe60000011606 */
[----:B------:R-:W-:Y:S01]  /*6510*/  IMAD R31, R28, R4, R31 ;  /* 0x000000041c1f7224 */ /* 0x000fe200078e021f */
[----:B------:R-:W-:Y:S05]  /*6520*/  SEL R9, R5, R6, !P1 ;  /* 0x0000000605097207 */ /* 0x000fea0004800000 */
[----:B------:R-:W-:Y:S02]  /*6530*/  IMAD.MOV R6, RZ, RZ, -R9 ;  /* 0x000000ffff067224 */ /* 0x000fe400078e0a09 */
[C---:B------:R-:W-:Y:S04]  /*6540*/  @!P0 IMAD.HI.U32 R2, R3.reuse, R22, RZ ;  /* 0x0000001603028227 */ /* 0x040fe800078e00ff */
[----:B------:R-:W-:Y:S01]  /*6550*/  IMAD R6, R26, R6, R5 ;  /* 0x000000061a067224 */ /* 0x000fe200078e0205 */
[----:B------:R-:W-:Y:S04]  /*6560*/  @!P0 SHF.R.U32.HI R2, RZ, R23, R2 ;  /* 0x00000017ff028219 */ /* 0x000fe80000011602 */
[----:B------:R-:W-:Y:S02]  /*6570*/  @!P0 SEL R0, R3, R2, !P1 ;  /* 0x0000000203008207 */ /* 0x000fe40004800000 */
[----:B------:R-:W-:Y:S02]  /*6580*/  IADD3 R2, PT, PT, -R5, RZ, RZ ;  /* 0x000000ff05027210 */ /* 0x000fe40007ffe1ff */
[----:B------:R-:W-:Y:S01]  /*6590*/  @!P0 IADD3 R8, PT, PT, R9, -R0, RZ ;  /* 0x8000000009088210 */ /* 0x000fe20007ffe0ff */
[----:B------:R-:W-:Y:S02]  /*65a0*/  @!P0 IMAD R0, R7, R6, R0 ;  /* 0x0000000607008224 */ /* 0x000fe400078e0200 */
[----:B------:R-:W-:Y:S02]  /*65b0*/  IMAD R29, R24, R2, R29 ;  /* 0x00000002181d7224 */ /* 0x000fe400078e021d */
[----:B------:R-:W-:Y:S02]  /*65c0*/  @!P0 IMAD R5, R8, R26, R3 ;  /* 0x0000001a08058224 */ /* 0x000fe400078e0203 */
[----:B------:R-:W-:Y:S04]  /*65d0*/  @!P0 IMAD.MOV.U32 R3, RZ, RZ, R0 ;  /* 0x000000ffff038224 */ /* 0x000fe800078e0000 */
[----:B------:R-:W-:Y:S02]  /*65e0*/  IMAD R31, R3, R28, R31 ;  /* 0x0000001c031f7224 */ /* 0x000fe400078e021f */
[----:B------:R-:W-:Y:S07]  /*65f0*/  IMAD R29, R5, R24, R29 ;  /* 0x00000018051d7224 */ /* 0x000fee00078e021d */
.L_x_88:
[----:B------:R-:W-:Y:S01]  /*6600*/  ISETP.NE.AND P0, PT, R27, 0x1, PT ;  /* 0x000000011b00780c */ /* 0x000fe20003f05270 */
[----:B------:R-:W1:Y:S01]  /*6610*/  LDC.64 R4, c[0x0][0xc18] ;  /* 0x00030600ff047b82 */ /* 0x000e620000000a00 */
[----:B------:R-:W-:Y:S01]  /*6620*/  R2UR UR4, R13 ;  /* 0x000000000d0472ca */ /* 0x000fe200000e0000 */
[----:B------:R-:W-:Y:S01]  /*6630*/  @!P4 VIADD R12, R12, 0x1 ;  /* 0x000000010c0cc836 */ /* 0x000fe20000000000 */
[----:B------:R-:W-:Y:S01]  /*6640*/  ISETP.NE.AND P1, PT, R65, RZ, PT ;  /* 0x000000ff4100720c */ /* 0x000fe20003f25270 */
[----:B------:R-:W-:Y:S01]  /*6650*/  IMAD.MOV R8, RZ, RZ, -R11 ;  /* 0x000000ffff087224 */ /* 0x000fe200078e0a0b */
[----:B------:R-:W-:Y:S01]  /*6660*/  R2UR UR42, R19 ;  /* 0x00000000132a72ca */ /* 0x000fe200000e0000 */
[----:B------:R-:W-:Y:S01]  /*6670*/  @P2 VIADD R12, R12, 0x1 ;  /* 0x000000010c0c2836 */ /* 0x000fe20000000000 */
[----:B------:R-:W-:Y:S01]  /*6680*/  R2UR UR43, R11 ;  /* 0x000000000b2b72ca */ /* 0x000fe200000e0000 */
[----:B------:R-:W2:Y:S01]  /*6690*/  LDC.64 R6, c[0x0][0xc10] ;  /* 0x00030400ff067b82 */ /* 0x000ea20000000a00 */
[----:B------:R-:W-:Y:S01]  /*66a0*/  R2UR UR44, R10 ;  /* 0x000000000a2c72ca */ /* 0x000fe200000e0000 */
[----:B------:R-:W-:Y:S01]  /*66b0*/  IMAD R16, R77, R8, R16 ;  /* 0x000000084d107224 */ /* 0x000fe200078e0210 */
[----:B------:R-:W-:Y:S01]  /*66c0*/  R2UR UR45, R12 ;  /* 0x000000000c2d72ca */ /* 0x000fe200000e0000 */
[----:B------:R-:W-:Y:S01]  /*66d0*/  IMAD.MOV R9, RZ, RZ, -R10 ;  /* 0x000000ffff097224 */ /* 0x000fe200078e0a0a */
[----:B------:R-:W-:Y:S03]  /*66e0*/  R2UR UR7, R66 ;  /* 0x00000000420772ca */ /* 0x000fe600000e0000 */
[----:B------:R-:W4:Y:S01]  /*66f0*/  @!P0 LDC R0, c[0x0][0xc20] ;  /* 0x00030800ff008b82 */ /* 0x000f220000000800 */
[----:B------:R-:W-:Y:S01]  /*6700*/  R2UR UR52, R16 ;  /* 0x00000000103472ca */ /* 0x000fe200000e0000 */
[----:B------:R-:W-:Y:S01]  /*6710*/  UISETP.GE.AND UP1, UPT, UR4, URZ, UPT ;  /* 0x000000ff0400728c */ /* 0x000fe2000bf26270 */
[----:B------:R-:W-:Y:S05]  /*6720*/  R2UR UR4, R65 ;  /* 0x00000000410472ca */ /* 0x000fea00000e0000 */
[----:B------:R-:W3:Y:S01]  /*6730*/  @!P0 LDC R2, c[0x0][0xc0c] ;  /* 0x00030300ff028b82 */ /* 0x000ee20000000800 */
[----:B------:R-:W-:Y:S01]  /*6740*/  R2UR UR6, R9 ;  /* 0x00000000090672ca */ /* 0x000fe200000e0000 */
[----:B------:R-:W-:Y:S01]  /*6750*/  VOTEU.ALL UP0, P1 ;  /* 0x0000000000ff7886 */ /* 0x000fe20000800000 */
[----:B------:R-:W-:Y:S01]  /*6760*/  R2UR UR5, R65 ;  /* 0x00000000410572ca */ /* 0x000fe200000e0000 */
[----:B------:R-:W-:Y:S01]  /*6770*/  USHF.L.U32 UR42, UR42, 0x6, URZ ;  /* 0x000000062a2a7899 */ /* 0x000fe200080006ff */
[----:B------:R-:W-:Y:S01]  /*6780*/  BSSY.RECONVERGENT B6, `(.L_x_89) ;  /* 0x0000037000067945 */ /* 0x000fe20003800200 */
[----:B-1----:R-:W-:Y:S01]  /*6790*/  @!P0 ISETP.NE.AND P1, PT, R4, 0x1, PT ;  /* 0x000000010400880c */ /* 0x002fe20003f25270 */
[----:B------:R-:W-:Y:S01]  /*67a0*/  @!P0 IMAD.HI.U32 R3, R29, R5, RZ ;  /* 0x000000051d038227 */ /* 0x000fe200078e00ff */
[----:B------:R-:W-:Y:S02]  /*67b0*/  @!UP1 UIADD3 UR45, UPT, UPT, -UR45, URZ, URZ ;  /* 0x000000ff2d2d9290 */ /* 0x000fe4000fffe1ff */
[----:B------:R-:W-:Y:S02]  /*67c0*/  USHF.L.U32 UR52, UR52, 0x7, URZ ;  /* 0x0000000734347899 */ /* 0x000fe400080006ff */
[----:B------:R-:W-:Y:S01]  /*67d0*/  @!UP0 ULOP3.LUT UR45, URZ, UR4, URZ, 0x33, !UPT ;  /* 0x00000004ff2d8292 */ /* 0x000fe2000f8e33ff */
[----:B--2---:R-:W-:Y:S01]  /*67e0*/  @!P0 IMAD.HI.U32 R6, R31, R6, RZ ;  /* 0x000000061f068227 */ /* 0x004fe200078e00ff */
[----:B------:R-:W-:Y:S04]  /*67f0*/  UIMAD UR43, UR7, UR6, UR43 ;  /* 0x00000006072b72a4 */ /* 0x000fe8000f8e022b */
[----:B------:R-:W-:Y:S01]  /*6800*/  @!P0 SHF.R.U32.HI R6, RZ, R7, R6 ;  /* 0x00000007ff068219 */ /* 0x000fe20000011606 */
[----:B------:R-:W-:Y:S01]  /*6810*/  IMAD R8, RZ, RZ, -UR45 ;  /* 0x8000002dff087e24 */ /* 0x000fe2000f8e02ff */
[----:B----4-:R-:W-:Y:S02]  /*6820*/  @!P0 SHF.R.U32.HI R0, RZ, R0, R3 ;  /* 0x00000000ff008219 */ /* 0x010fe40000011603 */
[----:B---3--:R-:W-:Y:S02]  /*6830*/  @!P0 ISETP.NE.AND P2, PT, R2, 0x1, PT ;  /* 0x000000010200880c */ /* 0x008fe40003f45270 */
[----:B------:R-:W-:Y:S02]  /*6840*/  @!P0 SEL R3, R29, R0, !P1 ;  /* 0x000000001d038207 */ /* 0x000fe40004800000 */
[----:B------:R-:W-:Y:S02]  /*6850*/  R2UR UR4, R8 ;  /* 0x00000000080472ca */ /* 0x000fe400000e0000 */
[----:B------:R-:W-:Y:S02]  /*6860*/  LOP3.LUT P1, RZ, R76, 0x1b0, RZ, 0xc0, !PT ;  /* 0x000001b04cff7812 */ /* 0x000fe4000782c0ff */
[----:B------:R-:W-:Y:S02]  /*6870*/  @P3 SHF.R.U32.HI R8, RZ, 0x10, R61 ;  /* 0x00000010ff083819 */ /* 0x000fe4000001163d */
[----:B------:R-:W-:Y:S02]  /*6880*/  @!P0 SEL R6, R31, R6, !P2 ;  /* 0x000000061f068207 */ /* 0x000fe40005000000 */
[----:B------:R-:W-:Y:S03]  /*6890*/  @P3 R2UR UR53, R8 ;  /* 0x00000000083532ca */ /* 0x000fe600000e0000 */
[----:B------:R-:W-:Y:S02]  /*68a0*/  @!P0 IMAD.IADD R0, R3, 0x1, -R6 ;  /* 0x0000000103008824 */ /* 0x000fe400078e0a06 */
[----:B------:R-:W-:Y:S01]  /*68b0*/  @!P0 IMAD.IADD R3, R6, 0x1, -R3 ;  /* 0x0000000106038824 */ /* 0x000fe200078e0a03 */
[----:B------:R-:W-:Y:S01]  /*68c0*/  UIMAD UR44, UR5, UR4, UR44 ;  /* 0x00000004052c72a4 */ /* 0x000fe2000f8e022c */
[----:B------:R-:W-:Y:S02]  /*68d0*/  @!P0 IMAD R31, R0, R2, R31 ;  /* 0x00000002001f8224 */ /* 0x000fe400078e021f */
[----:B------:R-:W-:Y:S01]  /*68e0*/  @!P0 IMAD R29, R3, R4, R29 ;  /* 0x00000004031d8224 */ /* 0x000fe200078e021d */
[----:B------:R-:W-:Y:S08]  /*68f0*/  @!P1 BRA `(.L_x_90) ;  /* 0x00000000007c9947 */ /* 0x000ff00003800000 */
[----:B------:R-:W1:Y:S01]  /*6900*/  LDCU.64 UR8, c[0x4][0x80] ;  /* 0x01001000ff0877ac */ /* 0x000e620008000a00 */
[----:B------:R-:W-:Y:S01]  /*6910*/  MOV R2, 0x0 ;  /* 0x0000000000027802 */ /* 0x000fe20000000f00 */
[----:B------:R-:W-:Y:S02]  /*6920*/  HFMA2 R12, -RZ, RZ, 0, 5.9604644775390625e-08 ;  /* 0x00000001ff0c7431 */ /* 0x000fe400000001ff */
[----:B------:R-:W-:Y:S01]  /*6930*/  IMAD.MOV.U32 R8, RZ, RZ, 0x70 ;  /* 0x00000070ff087424 */ /* 0x000fe200078e00ff */
[----:B------:R2:W3:Y:S01]  /*6940*/  LDC.64 R14, c[0x4][R2] ;  /* 0x01000000020e7b82 */ /* 0x0004e20000000a00 */
[----:B------:R-:W4:Y:S01]  /*6950*/  LDCU.64 UR6, c[0x4][0x88] ;  /* 0x01001100ff0677ac */ /* 0x000f220008000a00 */
[----:B------:R-:W-:Y:S01]  /*6960*/  IMAD.MOV.U32 R13, RZ, RZ, RZ ;  /* 0x000000ffff0d7224 */ /* 0x000fe200078e00ff */
[----:B------:R-:W2:Y:S01]  /*6970*/  LDCU.64 UR4, c[0x4][0x8] ;  /* 0x01000100ff0477ac */ /* 0x000ea20008000a00 */
[----:B-1----:R-:W-:Y:S01]  /*6980*/  MOV R5, UR9 ;  /* 0x0000000900057c02 */ /* 0x002fe20008000f00 */
[----:B------:R-:W-:Y:S01]  /*6990*/  IMAD.U32 R4, RZ, RZ, UR8 ;  /* 0x00000008ff047e24 */ /* 0x000fe2000f8e00ff */
[----:B----4-:R-:W-:Y:S01]  /*69a0*/  MOV R7, UR7 ;  /* 0x0000000700077c02 */ /* 0x010fe20008000f00 */
[----:B------:R-:W-:Y:S01]  /*69b0*/  IMAD.U32 R6, RZ, RZ, UR6 ;  /* 0x00000006ff067e24 */ /* 0x000fe2000f8e00ff */
[----:B--2---:R-:W-:Y:S01]  /*69c0*/  MOV R11, UR5 ;  /* 0x00000005000b7c02 */ /* 0x004fe20008000f00 */
[----:B------:R-:W-:Y:S02]  /*69d0*/  IMAD.U32 R10, RZ, RZ, UR4 ;  /* 0x00000004ff0a7e24 */ /* 0x000fe4000f8e00ff */
[----:B------:R-:W-:Y:S07]  /*69e0*/  LEPC R20, `(.L_x_91) ;  /* 0x000000001014794e */ /* 0x000fee0000000000 */
[----:B---3-5:R-:W-:Y:S05]  /*69f0*/  CALL.ABS.NOINC R14 ;  /* 0x000000000e007343 */ /* 0x028fea0003c00000 */
.L_x_91:
[----:B------:R-:W1:Y:S01]  /*6a00*/  LDCU.64 UR8, c[0x4][0x80] ;  /* 0x01001000ff0877ac */ /* 0x000e620008000a00 */
[----:B------:R-:W2:Y:S01]  /*6a10*/  LDC.64 R2, c[0x4][R2] ;  /* 0x0100000002027b82 */ /* 0x000ea20000000a00 */
[----:B------:R-:W-:Y:S02]  /*6a20*/  HFMA2 R12, -RZ, RZ, 0, 5.9604644775390625e-08 ;  /* 0x00000001ff0c7431 */ /* 0x000fe400000001ff */
[----:B------:R-:W-:Y:S02]  /*6a30*/  IMAD.MOV.U32 R8, RZ, RZ, 0x70 ;  /* 0x00000070ff087424 */ /* 0x000fe400078e00ff */
[----:B------:R-:W-:Y:S01]  /*6a40*/  IMAD.MOV.U32 R13, RZ, RZ, RZ ;  /* 0x000000ffff0d7224 */ /* 0x000fe200078e00ff */
[----:B------:R-:W3:Y:S01]  /*6a50*/  LDCU.64 UR6, c[0x4][0x88] ;  /* 0x01001100ff0677ac */ /* 0x000ee20008000a00 */
[----:B------:R-:W4:Y:S01]  /*6a60*/  LDCU.64 UR4, c[0x4][0x8] ;  /* 0x01000100ff0477ac */ /* 0x000f220008000a00 */
[----:B-1----:R-:W-:Y:S02]  /*6a70*/  MOV R4, UR8 ;  /* 0x0000000800047c02 */ /* 0x002fe40008000f00 */
[----:B------:R-:W-:Y:S02]  /*6a80*/  MOV R5, UR9 ;  /* 0x0000000900057c02 */ /* 0x000fe40008000f00 */
[----:B---3--:R-:W-:Y:S01]  /*6a90*/  MOV R7, UR7 ;  /* 0x0000000700077c02 */ /* 0x008fe20008000f00 */
[----:B------:R-:W-:Y:S01]  /*6aa0*/  IMAD.U32 R6, RZ, RZ, UR6 ;  /* 0x00000006ff067e24 */ /* 0x000fe2000f8e00ff */
[----:B----4-:R-:W-:Y:S01]  /*6ab0*/  MOV R11, UR5 ;  /* 0x00000005000b7c02 */ /* 0x010fe20008000f00 */
[----:B------:R-:W-:Y:S02]  /*6ac0*/  IMAD.U32 R10, RZ, RZ, UR4 ;  /* 0x00000004ff0a7e24 */ /* 0x000fe4000f8e00ff */
[----:B------:R-:W-:Y:S07]  /*6ad0*/  LEPC R20, `(.L_x_90) ;  /* 0x000000001014794e */ /* 0x000fee0000000000 */
[----:B--2---:R-:W-:Y:S05]  /*6ae0*/  CALL.ABS.NOINC R2 ;  /* 0x0000000002007343 */ /* 0x004fea0003c00000 */
.L_x_90:
[----:B------:R-:W-:Y:S05]  /*6af0*/  BSYNC.RECONVERGENT B6 ;  /* 0x0000000000067941 */ /* 0x000fea0003800200 */
.L_x_89:
[----:B------:R-:W-:Y:S01]  /*6b00*/  ISETP.NE.U32.AND P3, PT, R54, RZ, PT ;  /* 0x000000ff3600720c */ /* 0x000fe20003f65070 */
[----:B------:R-:W-:Y:S01]  /*6b10*/  UISETP.NE.AND UP2, UPT, UR50, URZ, UPT ;  /* 0x000000ff3200728c */ /* 0x000fe2000bf45270 */
[----:B------:R-:W-:Y:S01]  /*6b20*/  ISETP.NE.U32.AND P2, PT, RZ, UR36, PT ;  /* 0x00000024ff007c0c */ /* 0x000fe2000bf45070 */
[----:B------:R-:W-:Y:S01]  /*6b30*/  UISETP.NE.U32.AND UP1, UPT, UR38, URZ, UPT ;  /* 0x000000ff2600728c */ /* 0x000fe2000bf25070 */
[----:B------:R-:W-:Y:S01]  /*6b40*/  ISETP.NE.AND.EX P3, PT, R55, RZ, PT, P3 ;  /* 0x000000ff3700720c */ /* 0x000fe20003f65330 */
[----:B------:R-:W-:Y:S01]  /*6b50*/  UPLOP3.LUT UP0, UPT, UPT, UPT, UPT, 0x40, 0x4 ;  /* 0x000000000004789c */ /* 0x000fe20003f0e870 */
[----:B------:R-:W-:Y:S01]  /*6b60*/  ISETP.NE.AND.EX P2, PT, RZ, UR37, PT, P2 ;  /* 0x00000025ff007c0c */ /* 0x000fe2000bf45320 */
[----:B------:R-:W-:Y:S01]  /*6b70*/  UISETP.NE.AND.EX UP1, UPT, UR39, URZ, UPT, UP1 ;  /* 0x000000ff2700728c */ /* 0x000fe2000bf25310 */
[----:B------:R-:W-:Y:S04]  /*6b80*/  PLOP3.LUT P4, PT, PT, PT, UP2, 0x80, 0x8 ;  /* 0x000000000008781c */ /* 0x000fe80003f8f028 */
[----:B------:R-:W-:Y:S01]  /*6b90*/  P2R R81, PR, RZ, 0x10 ;  /* 0x00000010ff517803 */ /* 0x000fe20000000000 */
[----:B------:R-:W-:Y:S06]  /*6ba0*/  @UP2 UPLOP3.LUT UP0, UPT, UPT, UPT, UP1, 0x80, 0x8 ;  /* 0x000000000008289c */ /* 0x000fec0003f0f010 */
[----:B------:R-:W-:Y:S01]  /*6bb0*/  PLOP3.LUT P0, PT, PT, PT, UP0, 0x80, 0x8 ;  /* 0x000000000008781c */ /* 0x000fe20003f0f008 */
[----:B------:R-:W-:Y:S01]  /*6bc0*/  @!UPT UIADD3 URZ, UPT, UPT, URZ, URZ, URZ ;  /* 0x000000fffffff290 */ /* 0x000fe2000fffe0ff */
[----:B------:R-:W-:Y:S11]  /*6bd0*/  BRA.U !UP1, `(.L_x_92) ;  /* 0x0000000109387547 */ /* 0x000ff6000b800000 */
[----:B------:R-:W-:Y:S01]  /*6be0*/  UISETP.NE.U32.AND UP0, UPT, UR36, URZ, UPT ;  /* 0x000000ff2400728c */ /* 0x000fe2000bf05070 */
[----:B------:R-:W-:Y:S02]  /*6bf0*/  HFMA2 R0, -RZ, RZ, 0, 5.9604644775390625e-08 ;  /* 0x00000001ff007431 */ /* 0x000fe400000001ff */
[----:B------:R-:W-:Y:S01]  /*6c00*/  IMAD.MOV.U32 R59, RZ, RZ, 0x1 ;  /* 0x00000001ff3b7424 */ /* 0x000fe200078e00ff */
[----:B------:R-:W-:Y:S06]  /*6c10*/  UISETP.NE.AND.EX UP0, UPT, UR37, URZ, UPT, UP0 ;  /* 0x000000ff2500728c */ /* 0x000fec000bf05300 */
[----:B------:R-:W-:Y:S05]  /*6c20*/  PLOP3.LUT P1, PT, PT, PT, UP0, 0x80, 0x8 ;  /* 0x000000000008781c */ /* 0x000fea0003f2f008 */
[----:B------:R-:W1:Y:S01]  /*6c30*/  @UP0 LDCU.64 UR6, c[0x0][0x988] ;  /* 0x00013100ff0607ac */ /* 0x000e620008000a00 */
[----:B------:R-:W-:Y:S07]  /*6c40*/  @UP0 UIMAD UR4, UR48, UR38, URZ ;  /* 0x00000026300402a4 */ /* 0x000fee000f8e02ff */
[----:B------:R-:W-:Y:S01]  /*6c50*/  @!P1 PRMT R59, R0, 0x7610, R59 ;  /* 0x00007610003b9816 */ /* 0x000fe2000000003b */
[----:B-1----:R-:W-:Y:S03]  /*6c60*/  @UP0 UIMAD.WIDE UR6, UR4, 0x4, UR6 ;  /* 0x00000004040608a5 */ /* 0x002fe6000f8e0206 */
[----:B------:R-:W1:Y:S03]  /*6c70*/  @!UP0 LDCU UR4, c[0x0][0x980] ;  /* 0x00013000ff0487ac */ /* 0x000e660008000800 */
[----:B------:R-:W-:Y:S01]  /*6c80*/  IMAD.U32 R2, RZ, RZ, UR6 ;  /* 0x00000006ff027e24 */ /* 0x000fe2000f8e00ff */
[----:B------:R-:W-:Y:S05]  /*6c90*/  MOV R3, UR7 ;  /* 0x0000000700037c02 */ /* 0x000fea0008000f00 */
[----:B-----5:R2:W5:Y:S02]  /*6ca0*/  @P1 LDG.E R35, desc[UR46][R2.64] ;  /* 0x0000002e02231981 */ /* 0x020564000c1e1900 */
[----:B-12---:R-:W-:Y:S02]  /*6cb0*/  @!P1 IMAD.U32 R35, RZ, RZ, UR4 ;  /* 0x00000004ff239e24 */ /* 0x006fe4000f8e00ff */
.L_x_92:
[----:B------:R-:W-:Y:S05]  /*6cc0*/  @!P3 BRA `(.L_x_93) ;  /* 0x000000000020b947 */ /* 0x000fea0003800000 */
[----:B------:R-:W-:Y:S04]  /*6cd0*/  ISETP.NE.U32.AND P1, PT, R52, RZ, PT ;  /* 0x000000ff3400720c */ /* 0x000fe80003f25070 */
[----:B------:R-:W-:Y:S11]  /*6ce0*/  ISETP.NE.AND.EX P1, PT, R53, RZ, PT, P1 ;  /* 0x000000ff3500720c */ /* 0x000ff60003f25310 */
[----:B------:R-:W-:Y:S02]  /*6cf0*/  @!UPT UIADD3 URZ, UPT, UPT, URZ, URZ, URZ ;  /* 0x000000fffffff290 */ /* 0x000fe4000fffe0ff */
[----:B------:R-:W1:Y:S01]  /*6d00*/  @P1 LDC.64 R2, c[0x0][0x9a8] ;  /* 0x00026a00ff021b82 */ /* 0x000e620000000a00 */
[----:B------:R-:W-:Y:S04]  /*6d10*/  @P1 IMAD R0, R54, UR48, RZ ;  /* 0x0000003036001c24 */ /* 0x000fe8000f8e02ff */
[----:B-1----:R-:W-:Y:S05]  /*6d20*/  @P1 IMAD.WIDE R2, R0, 0x4, R2 ;  /* 0x0000000400021825 */ /* 0x002fea00078e0202 */
[----:B-----5:R1:W5:Y:S02]  /*6d30*/  @P1 LDG.E R33, desc[UR46][R2.64] ;  /* 0x0000002e02211981 */ /* 0x020364000c1e1900 */
[----:B-1----:R-:W2:Y:S02]  /*6d40*/  @!P1 LDC R33, c[0x0][0x9a0] ;  /* 0x00026800ff219b82 */ /* 0x002ea40000000800 */
.L_x_93:
[----:B-----5:R-:W-:Y:S01]  /*6d50*/  FSETP.NEU.AND P1, PT, R35, RZ, PT ;  /* 0x000000ff2300720b */ /* 0x020fe20003f2d000 */
[----:B------:R-:W-:Y:S01]  /*6d60*/  IMAD.SHL.U32 R86, R73, 0x2, RZ ;  /* 0x0000000249567824 */ /* 0x000fe200078e00ff */
[----:B------:R-:W-:Y:S01]  /*6d70*/  SEL R0, RZ, 0xffffffff, P2 ;  /* 0xffffffffff007807 */ /* 0x000fe20001000000 */
[----:B------:R-:W-:Y:S01]  /*6d80*/  BSSY B1, `(.L_x_94) ;  /* 0x000002c000017945 */ /* 0x000fe20003800000 */
[----:B------:R-:W-:Y:S01]  /*6d90*/  @P4 LOP3.LUT P2, RZ, R59, 0xff, RZ, 0xc0, !PT ;  /* 0x000000ff3bff4812 */ /* 0x000fe2000784c0ff */
[----:B------:R-:W-:Y:S01]  /*6da0*/  VIADD R83, R86, UR51 ;  /* 0x0000003356537c36 */ /* 0x000fe20008000000 */
[----:B------:R-:W-:Y:S01]  /*6db0*/  @P4 SEL R5, RZ, 0xffffffff, P1 ;  /* 0xffffffffff054807 */ /* 0x000fe20000800000 */
[----:B------:R-:W-:Y:S01]  /*6dc0*/  IMAD.MOV.U32 R85, RZ, RZ, 0x1 ;  /* 0x00000001ff557424 */ /* 0x000fe200078e00ff */
[----:B------:R-:W-:Y:S01]  /*6dd0*/  LOP3.LUT R72, R72, 0x1, RZ, 0x3c, !PT ;  /* 0x0000000148487812 */ /* 0x000fe200078e3cff */
[----:B------:R-:W-:Y:S01]  /*6de0*/  IMAD.IADD R34, R32, 0x1, R17 ;  /* 0x0000000120227824 */ /* 0x000fe200078e0211 */
[----:B------:R-:W-:Y:S01]  /*6df0*/  @P0 SEL R5, R0, R5, !P2 ;  /* 0x0000000500050207 */ /* 0x000fe20005000000 */
[----:B------:R-:W-:Y:S01]  /*6e00*/  IMAD.MOV.U32 R39, RZ, RZ, RZ ;  /* 0x000000ffff277224 */ /* 0x000fe200078e00ff */
[----:B------:R-:W-:Y:S02]  /*6e10*/  LEA R84, R30, UR51, 0x3 ;  /* 0x000000331e547c11 */ /* 0x000fe4000f8e18ff */
[----:B------:R-:W-:Y:S02]  /*6e20*/  CS2R R50, SRZ ;  /* 0x0000000000327805 */ /* 0x000fe4000001ff00 */
[----:B------:R-:W-:Y:S02]  /*6e30*/  @P4 LOP3.LUT R80, R5, 0x1, RZ, 0xc0, !PT ;  /* 0x0000000105504812 */ /* 0x000fe400078ec0ff */
[----:B------:R-:W-:Y:S02]  /*6e40*/  CS2R R48, SRZ ;  /* 0x0000000000307805 */ /* 0x000fe4000001ff00 */
[----:B------:R-:W-:Y:S02]  /*6e50*/  SHF.L.U32 R3, R71, 0x1f, RZ ;  /* 0x0000001f47037819 */ /* 0x000fe400000006ff */
[----:B------:R-:W-:Y:S02]  /*6e60*/  CS2R R42, SRZ ;  /* 0x00000000002a7805 */ /* 0x000fe4000001ff00 */
[----:B------:R-:W-:Y:S02]  /*6e70*/  ISETP.NE.U32.OR P5, PT, R80, 0x1, !P4 ;  /* 0x000000015000780c */ /* 0x000fe400067a5470 */
[----:B------:R-:W-:Y:S02]  /*6e80*/  CS2R R40, SRZ ;  /* 0x0000000000287805 */ /* 0x000fe4000001ff00 */
[----:B------:R-:W-:Y:S01]  /*6e90*/  PLOP3.LUT P0, PT, PT, PT, UP1, 0x80, 0x8 ;  /* 0x000000000008781c */ /* 0x000fe20003f0f018 */
[----:B------:R-:W-:Y:S01]  /*6ea0*/  IMAD.IADD R82, R78, 0x1, R83 ;  /* 0x000000014e527824 */ /* 0x000fe200078e0253 */
[----:B------:R-:W-:Y:S02]  /*6eb0*/  LOP3.LUT P2, R79, R59, 0xff, RZ, 0xc0, !PT ;  /* 0x000000ff3b4f7812 */ /* 0x000fe4000784c0ff */
[----:B------:R-:W-:Y:S05]  /*6ec0*/  SEL R87, RZ, 0xffffffff, P1 ;  /* 0xffffffffff577807 */ /* 0x000fea0000800000 */
[----:B------:R-:W-:Y:S04]  /*6ed0*/  @P5 SHF.L.U32 R2, R72, 0x1f, RZ ;  /* 0x0000001f48025819 */ /* 0x000fe800000006ff */
[----:B------:R-:W-:Y:S01]  /*6ee0*/  @P0 SEL R87, R0, R87, !P2 ;  /* 0x0000005700570207 */ /* 0x000fe20005000000 */
[----:B------:R-:W1:Y:S03]  /*6ef0*/  @P5 SYNCS.PHASECHK.TRANS64.TRYWAIT P4, [UR51+0x80], R2 ;  /* 0x00008002ff0055a7 */ /* 0x000e660008081133 */
[----:B------:R-:W-:Y:S01]  /*6f00*/  LOP3.LUT R87, R87, 0x1, RZ, 0xc0, !PT ;  /* 0x0000000157577812 */ /* 0x000fe200078ec0ff */
[----:B------:R3:W4:Y:S01]  /*6f10*/  SYNCS.PHASECHK.TRANS64.TRYWAIT P3, [R84+URZ+0xe0], R3 ;  /* 0x0000e003540075a7 */ /* 0x00072200080611ff */
[----:B-1----:R-:W-:Y:S01]  /*6f20*/  @P5 SEL R85, RZ, 0x1, !P4 ;  /* 0x00000001ff555807 */ /* 0x002fe20006000000 */
[----:B---3--:R-:W-:Y:S06]  /*6f30*/  @!P5 BRA `(.L_x_95) ;  /* 0x000000000040d947 */ /* 0x008fec0003800000 */
[----:B------:R-:W-:Y:S01]  /*6f40*/  ISETP.NE.AND P1, PT, R85, RZ, PT ;  /* 0x000000ff5500720c */ /* 0x000fe20003f25270 */
[----:B------:R-:W-:Y:S01]  /*6f50*/  BSSY B0, `(.L_x_96) ;  /* 0x000000a000007945 */ /* 0x000fe20003800000 */
[----:B------:R-:W-:Y:S01]  /*6f60*/  ISETP.NE.U32.AND P0, PT, R87, 0x1, PT ;  /* 0x000000015700780c */ /* 0x000fe20003f05070 */
[----:B------:R-:W-:Y:S01]  /*6f70*/  IMAD.MOV.U32 R50, RZ, RZ, RZ ;  /* 0x000000ffff327224 */ /* 0x000fe200078e00ff */
[----:B------:R-:W-:Y:S02]  /*6f80*/  CS2R R42, SRZ ;  /* 0x00000000002a7805 */ /* 0x000fe4000001ff00 */
[----:B------:R-:W-:Y:S02]  /*6f90*/  CS2R R40, SRZ ;  /* 0x0000000000287805 */ /* 0x000fe4000001ff00 */
[----:B------:R-:W-:Y:S05]  /*6fa0*/  CS2R R48, SRZ ;  /* 0x0000000000307805 */ /* 0x000fea000001ff00 */
[----:B------:R-:W-:Y:S05]  /*6fb0*/  @P1 BRA `(.L_x_97) ;  /* 0x00000000000c1947 */ /* 0x000fea0003800000 */
[----:B------:R-:W-:Y:S04]  /*6fc0*/  SHF.L.U32 R5, R72, 0x1f, RZ ;  /* 0x0000001f48057819 */ /* 0x000fe800000006ff */
[----:B------:R-:W1:Y:S02]  /*6fd0*/  SYNCS.PHASECHK.TRANS64.TRYWAIT P1, [UR51+0x80], R5 ;  /* 0x00008005ff0075a7 */ /* 0x000e640008021133 */
[----:B-1----:R-:W-:Y:S05]  /*6fe0*/  @!P1 BRA `(.L_x_98) ;  /* 0x0000002c00709947 */ /* 0x002fea0003800000 */
.L_x_97:
[----:B------:R-:W-:Y:S05]  /*6ff0*/  BSYNC B0 ;  /* 0x0000000000007941 */ /* 0x000fea0003800000 */
.L_x_96:
[----:B------:R-:W-:Y:S05]  /*7000*/  @P0 WARPSYNC.ALL ;  /* 0x0000000000000948 */ /* 0x000fea0003800000 */
[----:B------:R3:W1:Y:S01]  /*7010*/  @P0 LDSM.16.M88.4 R40, [R86+UR51+0x200] ;  /* 0x000200335628083b */ /* 0x0006620008000200 */
[----:B------:R-:W-:Y:S03]  /*7020*/  HFMA2 R39, -RZ, RZ, 0, 5.9604644775390625e-08 ;  /* 0x00000001ff277431 */ /* 0x000fe600000001ff */
[----:B------:R3:W1:Y:S02]  /*7030*/  @P0 LDSM.16.M88.4 R48, [R82+0x200] ;  /* 0x000200005230083b */ /* 0x0006640000000200 */
.L_x_95:
[----:B------:R-:W-:Y:S05]  /*7040*/  BSYNC B1 ;  /* 0x0000000000017941 */ /* 0x000fea0003800000 */
.L_x_94:
[----:B-1----:R-:W-:Y:S04]  /*7050*/  SHF.R.U32.HI R0, RZ, 0x15, R34 ;  /* 0x00000015ff007819 */ /* 0x002fe80000011622 */
[----:B------:R-:W-:Y:S01]  /*7060*/  LOP3.LUT P0, RZ, R0, 0x3, R75, 0x48, !PT ;  /* 0x0000000300ff7812 */ /* 0x000fe2000780484b */
[----:B------:R-:W-:Y:S01]  /*7070*/  @!UPT UIADD3 URZ, UPT, UPT, URZ, URZ, URZ ;  /* 0x000000fffffff290 */ /* 0x000fe2000fffe0ff */
[----:B----4-:R-:W-:Y:S11]  /*7080*/  @P3 BRA `(.L_x_99) ;  /* 0x0000000000083947 */ /* 0x010ff60003800000 */
[----:B------:R-:W1:Y:S02]  /*7090*/  SYNCS.PHASECHK.TRANS64.TRYWAIT P1, [R84+URZ+0xe0], R3 ;  /* 0x0000e003540075a7 */ /* 0x000e6400080211ff */
[----:B-1----:R-:W-:Y:S05]  /*70a0*/  @!P1 BRA `(.L_x_100) ;  /* 0x0000002c00589947 */ /* 0x002fea0003800000 */
.L_x_99:
[----:B------:R-:W-:Y:S05]  /*70b0*/  @!P0 BRA `(.L_x_101) ;  /* 0x0000000000408947 */ /* 0x000fea0003800000 */
[----:B------:R-:W4:Y:S01]  /*70c0*/  LDCU.64 UR8, c[0x4][0x70] ;  /* 0x01000e00ff0877ac */ /* 0x000f220008000a00 */
[----:B-1----:R-:W-:Y:S01]  /*70d0*/  MOV R3, 0x0 ;  /* 0x0000000000037802 */ /* 0x002fe20000000f00 */
[----:B------:R-:W-:Y:S02]  /*70e0*/  HFMA2 R12, -RZ, RZ, 0, 5.9604644775390625e-08 ;  /* 0x00000001ff0c7431 */ /* 0x000fe400000001ff */
[----:B------:R-:W-:Y:S02]  /*70f0*/  IMAD.MOV.U32 R8, RZ, RZ, 0x192 ;  /* 0x00000192ff087424 */ /* 0x000fe400078e00ff */
[----:B------:R-:W-:Y:S01]  /*7100*/  IMAD.MOV.U32 R13, RZ, RZ, RZ ;  /* 0x000000ffff0d7224 */ /* 0x000fe200078e00ff */
[----:B------:R-:W1:Y:S01]  /*7110*/  LDCU.64 UR6, c[0x4][0x78] ;  /* 0x01000f00ff0677ac */ /* 0x000e620008000a00 */
[----:B------:R-:W2:Y:S01]  /*7120*/  LDC.64 R2, c[0x4][R3] ;  /* 0x0100000003027b82 */ /* 0x000ea20000000a00 */
[----:B------:R-:W5:Y:S01]  /*7130*/  LDCU.64 UR4, c[0x4][0x10] ;  /* 0x01000200ff0477ac */ /* 0x000f620008000a00 */
[----:B----4-:R-:W-:Y:S01]  /*7140*/  MOV R5, UR9 ;  /* 0x0000000900057c02 */ /* 0x010fe20008000f00 */
[----:B------:R-:W-:Y:S01]  /*7150*/  IMAD.U32 R4, RZ, RZ, UR8 ;  /* 0x00000008ff047e24 */ /* 0x000fe2000f8e00ff */
[----:B-1----:R-:W-:Y:S01]  /*7160*/  MOV R7, UR7 ;  /* 0x0000000700077c02 */ /* 0x002fe20008000f00 */
[----:B------:R-:W-:Y:S01]  /*7170*/  IMAD.U32 R6, RZ, RZ, UR6 ;  /* 0x00000006ff067e24 */ /* 0x000fe2000f8e00ff */
[----:B-----5:R-:W-:Y:S01]  /*7180*/  MOV R11, UR5 ;  /* 0x00000005000b7c02 */ /* 0x020fe20008000f00 */
[----:B------:R-:W-:Y:S02]  /*7190*/  IMAD.U32 R10, RZ, RZ, UR4 ;  /* 0x00000004ff0a7e24 */ /* 0x000fe4000f8e00ff */
[----:B------:R-:W-:Y:S07]  /*71a0*/  LEPC R20, `(.L_x_101) ;  /* 0x000000001014794e */ /* 0x000fee0000000000 */
[----:B--23--:R-:W-:Y:S05]  /*71b0*/  CALL.ABS.NOINC R2 ;  /* 0x0000000002007343 */ /* 0x00cfea0003c00000 */
.L_x_101:
[----:B------:R-:W-:Y:S01]  /*71c0*/  SHF.L.U32 R20, R40, 0x10, RZ ;  /* 0x0000001028147819 */ /* 0x000fe200000006ff */
[----:B------:R-:W-:Y:S05]  /*71d0*/  WARPSYNC.ALL ;  /* 0x0000000000007948 */ /* 0x000fea0003800000 */
[----:B------:R-:W-:Y:S01]  /*71e0*/  R2UR UR4, R34 ;  /* 0x00000000220472ca */ /* 0x000fe200000e0000 */
[----:B------:R-:W-:Y:S01]  /*71f0*/  BSSY.RECONVERGENT B0, `(.L_x_102) ;  /* 0x0000050000007945 */ /* 0x000fe20003800200 */
[----:B------:R-:W-:Y:S02]  /*7200*/  LOP3.LUT R21, R40, 0xffff0000, RZ, 0xc0, !PT ;  /* 0xffff000028157812 */ /* 0x000fe400078ec0ff */
[C---:B------:R-:W-:Y:S02]  /*7210*/  SHF.L.U32 R36, R41.reuse, 0x10, RZ ;  /* 0x0000001029247819 */ /* 0x040fe400000006ff */
[----:B------:R-:W-:Y:S02]  /*7220*/  LOP3.LUT R38, R41, 0xffff0000, RZ, 0xc0, !PT ;  /* 0xffff000029267812 */ /* 0x000fe400078ec0ff */
[----:B------:R-:W-:Y:S02]  /*7230*/  SHF.L.U32 R37, R49, 0x10, RZ ;  /* 0x0000001031257819 */ /* 0x000fe400000006ff */
[----:B------:R-:W-:Y:S02]  /*7240*/  ISETP.NE.AND P1, PT, R74, RZ, PT ;  /* 0x000000ff4a00720c */ /* 0x000fe40003f25270 */
[----:B------:R-:W-:Y:S01]  /*7250*/  ISETP.NE.AND P6, PT, R81, RZ, PT ;  /* 0x000000ff5100720c */ /* 0x000fe20003fc5270 */
[----:B------:R-:W2:Y:S03]  /*7260*/  LDTM.16dp256bit.x4 R4, tmem[UR4] ;  /* 0x00000004000479ee */ /* 0x000ea60008120000 */
[----:B------:R-:W-:Y:S01]  /*7270*/  ISETP.NE.U32.OR P0, PT, R80, 0x1, !P6 ;  /* 0x000000015000780c */ /* 0x000fe20007705470 */
[C---:B--2---:R-:W-:Y:S01]  /*7280*/  FMUL R0, R33.reuse, R4 ;  /* 0x0000000421007220 */ /* 0x044fe20000400000 */
[C---:B------:R-:W-:Y:S01]  /*7290*/  FMUL R2, R33.reuse, R5 ;  /* 0x0000000521027220 */ /* 0x040fe20000400000 */
[C---:B-1----:R-:W-:Y:S01]  /*72a0*/  FMUL R3, R33.reuse, R6 ;  /* 0x0000000621037220 */ /* 0x042fe20000400000 */
[----:B------:R-:W-:Y:S01]  /*72b0*/  FMUL R7, R33, R7 ;  /* 0x0000000721077220 */ /* 0x000fe20000400000 */
[C---:B------:R-:W-:Y:S01]  /*72c0*/  FFMA R0, R35.reuse, R20, R0 ;  /* 0x0000001423007223 */ /* 0x040fe20000000000 */
[C---:B------:R-:W-:Y:S01]  /*72d0*/  SHF.L.U32 R20, R42.reuse, 0x10, RZ ;  /* 0x000000102a147819 */ /* 0x040fe200000006ff */
[----:B------:R-:W-:Y:S01]  /*72e0*/  FFMA R2, R35, R21, R2 ;  /* 0x0000001523027223 */ /* 0x000fe20000000002 */
[----:B------:R-:W-:Y:S01]  /*72f0*/  SHF.L.U32 R21, R43, 0x10, RZ ;  /* 0x000000102b157819 */ /* 0x000fe200000006ff */
[----:B------:R-:W-:Y:S01]  /*7300*/  FFMA R3, R35, R36, R3 ;  /* 0x0000002423037223 */ /* 0x000fe20000000003 */
[----:B------:R-:W-:Y:S01]  /*7310*/  LOP3.LUT R36, R42, 0xffff0000, RZ, 0xc0, !PT ;  /* 0xffff00002a247812 */ /* 0x000fe200078ec0ff */
[C---:B------:R-:W-:Y:S01]  /*7320*/  FMUL R4, R33.reuse, R8 ;  /* 0x0000000821047220 */ /* 0x040fe20000400000 */
[----:B------:R-:W-:Y:S01]  /*7330*/  F2FP.BF16.F32.PACK_AB R44, R2, R0 ;  /* 0x00000000022c723e */ /* 0x000fe200000010ff */
[C---:B------:R-:W-:Y:S01]  /*7340*/  FMUL R5, R33.reuse, R9 ;  /* 0x0000000921057220 */ /* 0x040fe20000400000 */
[----:B------:R-:W-:Y:S01]  /*7350*/  FMUL R6, R33, R10 ;  /* 0x0000000a21067220 */ /* 0x000fe20000400000 */
[----:B------:R-:W-:Y:S01]  /*7360*/  FFMA R7, R35, R38, R7 ;  /* 0x0000002623077223 */ /* 0x000fe20000000007 */
[----:B------:R-:W-:Y:S01]  /*7370*/  LOP3.LUT R38, R51, 0xffff0000, RZ, 0xc0, !PT ;  /* 0xffff000033267812 */ /* 0x000fe200078ec0ff */
[----:B------:R-:W-:Y:S01]  /*7380*/  FFMA R4, R35, R20, R4 ;  /* 0x0000001423047223 */ /* 0x000fe20000000004 */
[----:B------:R-:W-:Y:S01]  /*7390*/  LOP3.LUT R20, R43, 0xffff0000, RZ, 0xc0, !PT ;  /* 0xffff00002b147812 */ /* 0x000fe200078ec0ff */
[C---:B------:R-:W-:Y:S01]  /*73a0*/  FFMA R5, R35.reuse, R36, R5 ;  /* 0x0000002423057223 */ /* 0x040fe20000000005 */
[C---:B------:R-:W-:Y:S01]  /*73b0*/  LOP3.LUT R36, R48.reuse, 0xffff0000, RZ, 0xc0, !PT ;  /* 0xffff000030247812 */ /* 0x040fe200078ec0ff */
[----:B------:R-:W-:Y:S01]  /*73c0*/  FFMA R6, R35, R21, R6 ;  /* 0x0000001523067223 */ /* 0x000fe20000000006 */
[----:B------:R-:W-:Y:S01]  /*73d0*/  SHF.L.U32 R21, R48, 0x10, RZ ;  /* 0x0000001030157819 */ /* 0x000fe200000006ff */
[----:B------:R-:W-:Y:S01]  /*73e0*/  FMUL R11, R33, R11 ;  /* 0x0000000b210b7220 */ /* 0x000fe20000400000 */
[----:B------:R-:W-:Y:S01]  /*73f0*/  F2FP.BF16.F32.PACK_AB R45, R7, R3 ;  /* 0x00000003072d723e */ /* 0x000fe200000010ff */
[C---:B------:R-:W-:Y:S01]  /*7400*/  FMUL R8, R33.reuse, R12 ;  /* 0x0000000c21087220 */ /* 0x040fe20000400000 */
[C---:B------:R-:W-:Y:S01]  /*7410*/  FMUL R9, R33.reuse, R13 ;  /* 0x0000000d21097220 */ /* 0x040fe20000400000 */
[----:B------:R-:W-:Y:S01]  /*7420*/  FMUL R10, R33, R14 ;  /* 0x0000000e210a7220 */ /* 0x000fe20000400000 */
[C---:B------:R-:W-:Y:S01]  /*7430*/  FFMA R11, R35.reuse, R20, R11 ;  /* 0x00000014230b7223 */ /* 0x040fe2000000000b */
[----:B------:R-:W-:Y:S01]  /*7440*/  FFMA R8, R35, R21, R8 ;  /* 0x0000001523087223 */ /* 0x000fe20000000008 */
[----:B------:R-:W-:Y:S01]  /*7450*/  LOP3.LUT R20, R49, 0xffff0000, RZ, 0xc0, !PT ;  /* 0xffff000031147812 */ /* 0x000fe200078ec0ff */
[----:B------:R-:W-:Y:S01]  /*7460*/  FFMA R9, R35, R36, R9 ;  /* 0x0000002423097223 */ /* 0x000fe20000000009 */
[----:B------:R-:W-:Y:S01]  /*7470*/  FMUL R15, R33, R15 ;  /* 0x0000000f210f7220 */ /* 0x000fe20000400000 */
[C---:B------:R-:W-:Y:S01]  /*7480*/  SHF.L.U32 R21, R50.reuse, 0x10, RZ ;  /* 0x0000001032157819 */ /* 0x040fe200000006ff */
[----:B------:R-:W-:Y:S01]  /*7490*/  FFMA R10, R35, R37, R10 ;  /* 0x00000025230a7223 */ /* 0x000fe2000000000a */
[C---:B------:R-:W-:Y:S01]  /*74a0*/  FMUL R12, R33.reuse, R16 ;  /* 0x00000010210c7220 */ /* 0x040fe20000400000 */
[----:B------:R-:W-:Y:S01]  /*74b0*/  LOP3.LUT R36, R50, 0xffff0000, RZ, 0xc0, !PT ;  /* 0xffff000032247812 */ /* 0x000fe200078ec0ff */
[----:B------:R-:W-:Y:S01]  /*74c0*/  FMUL R13, R33, R17 ;  /* 0x00000011210d7220 */ /* 0x000fe20000400000 */
[----:B------:R-:W-:Y:S01]  /*74d0*/  SHF.L.U32 R37, R51, 0x10, RZ ;  /* 0x0000001033257819 */ /* 0x000fe200000006ff */
[----:B------:R-:W-:Y:S01]  /*74e0*/  FMUL R14, R33, R18 ;  /* 0x00000012210e7220 */ /* 0x000fe20000400000 */
[----:B------:R-:W-:Y:S01]  /*74f0*/  FFMA R15, R35, R20, R15 ;  /* 0x00000014230f7223 */ /* 0x000fe2000000000f */
[----:B------:R-:W-:Y:S01]  /*7500*/  FMUL R19, R33, R19 ;  /* 0x0000001321137220 */ /* 0x000fe20000400000 */
[C---:B------:R-:W-:Y:S01]  /*7510*/  FFMA R12, R35.reuse, R21, R12 ;  /* 0x00000015230c7223 */ /* 0x040fe2000000000c */
[C---:B------:R-:W-:Y:S01]  /*7520*/  FFMA R13, R35.reuse, R36, R13 ;  /* 0x00000024230d7223 */ /* 0x040fe2000000000d */
[C---:B------:R-:W-:Y:S01]  /*7530*/  FFMA R14, R35.reuse, R37, R14 ;  /* 0x00000025230e7223 */ /* 0x040fe2000000000e */
[----:B------:R-:W-:Y:S01]  /*7540*/  FFMA R19, R35, R38, R19 ;  /* 0x0000002623137223 */ /* 0x000fe20000000013 */
[----:B------:R-:W-:Y:S02]  /*7550*/  F2FP.BF16.F32.PACK_AB R46, R5, R4 ;  /* 0x00000004052e723e */ /* 0x000fe400000010ff */
[----:B------:R-:W-:Y:S02]  /*7560*/  F2FP.BF16.F32.PACK_AB R47, R11, R6 ;  /* 0x000000060b2f723e */ /* 0x000fe400000010ff */
[----:B------:R-:W-:Y:S02]  /*7570*/  F2FP.BF16.F32.PACK_AB R88, R9, R8 ;  /* 0x000000080958723e */ /* 0x000fe400000010ff */
[----:B------:R-:W-:Y:S01]  /*7580*/  F2FP.BF16.F32.PACK_AB R89, R15, R10 ;  /* 0x0000000a0f59723e */ /* 0x000fe200000010ff */
[----:B------:R1:W-:Y:S01]  /*7590*/  STSM.16.M88.4 [R83+0x200], R44 ;  /* 0x0002002c53007844 */ /* 0x0003e20000000200 */
[----:B------:R-:W-:Y:S02]  /*75a0*/  F2FP.BF16.F32.PACK_AB R90, R13, R12 ;  /* 0x0000000c0d5a723e */ /* 0x000fe400000010ff */
[----:B------:R-:W-:Y:S05]  /*75b0*/  F2FP.BF16.F32.PACK_AB R91, R19, R14 ;  /* 0x0000000e135b723e */ /* 0x000fea00000010ff */
[----:B------:R1:W-:Y:S01]  /*75c0*/  STSM.16.M88.4 [R82+0x200], R88 ;  /* 0x0002005852007844 */ /* 0x0003e20000000200 */
[----:B------:R-:W-:Y:S01]  /*75d0*/  @!PT LDS RZ, [RZ] ;  /* 0x00000000fffff984 */ /* 0x000fe20000000800 */
[----:B------:R-:W-:Y:S01]  /*75e0*/  @!PT LDS RZ, [RZ] ;  /* 0x00000000fffff984 */ /* 0x000fe20000000800 */
[----:B------:R-:W-:Y:S01]  /*75f0*/  @!PT LDS RZ, [RZ] ;  /* 0x00000000fffff984 */ /* 0x000fe20000000800 */
[----:B------:R-:W-:Y:S01]  /*7600*/  @!PT LDS RZ, [RZ] ;  /* 0x00000000fffff984 */ /* 0x000fe20000000800 */
[----:B------:R2:W-:Y:S07]  /*7610*/  MEMBAR.ALL.CTA ;  /* 0x0000000000007992 */ /* 0x0005ee0000008000 */
[----:B--2---:R-:W2:Y:S02]  /*7620*/  FENCE.VIEW.ASYNC.S ;  /* 0x00000000000073c6 */ /* 0x004ea40000000000 */
[----:B--2---:R-:W-:Y:S06]  /*7630*/  BAR.SYNC.DEFER_BLOCKING 0x1, 0x80 ;  /* 0x0042000000007b1d */ /* 0x004fec0000010000 */
[----:B------:R-:W-:Y:S05]  /*7640*/  @P1 BRA `(.L_x_103) ;  /* 0x0000000000281947 */ /* 0x000fea0003800000 */
[----:B------:R-:W-:Y:S02]  /*7650*/  UIADD3 UR6, UPT, UPT, UR51, 0x200, URZ ;  /* 0x0000020033067890 */ /* 0x000fe4000fffe0ff */
[----:B------:R-:W-:Y:S01]  /*7660*/  UIADD3 UR4, UP0, UPT, UR56, 0x780, URZ ;  /* 0x0000078038047890 */ /* 0x000fe2000ff1e0ff */
[----:B------:R-:W-:Y:S03]  /*7670*/  UMOV UR41, UR52 ;  /* 0x0000003400297c82 */ /* 0x000fe60008000000 */
[----:B------:R-:W-:Y:S01]  /*7680*/  MOV R76, UR6 ;  /* 0x00000006004c7c02 */ /* 0x000fe20008000f00 */
[----:B------:R-:W-:Y:S03]  /*7690*/  UIADD3.X UR5, UPT, UPT, URZ, UR57, URZ, UP0, !UPT ;  /* 0x00000039ff057290 */ /* 0x000fe600087fe4ff */
[----:B------:R-:W-:Y:S11]  /*76a0*/  R2UR UR40, R76 ;  /* 0x000000004c2872ca */ /* 0x000ff600000e0000 */
[----:B------:R-:W-:Y:S02]  /*76b0*/  @!UPT UIADD3 URZ, UPT, UPT, URZ, URZ, URZ ;  /* 0x000000fffffff290 */ /* 0x000fe4000fffe0ff */
[----:B------:R2:W-:Y:S01]  /*76c0*/  UTMASTG.5D [UR40], [UR4] ;  /* 0x00000028040073b5 */ /* 0x0005e20008020000 */
[----:B------:R0:W-:Y:S01]  /*76d0*/  UTMACMDFLUSH ;  /* 0x00000000000079b7 */ /* 0x0001e20000000000 */
[----:B--2---:R-:W-:Y:S04]  /*76e0*/  DEPBAR.LE SB0, 0x1 ;  /* 0x000080400000791a */ /* 0x004fe80000000000 */
.L_x_103:
[----:B------:R-:W-:Y:S05]  /*76f0*/  BSYNC.RECONVERGENT B0 ;  /* 0x0000000000007941 */ /* 0x000fea0003800200 */
.L_x_102:
[----:B------:R-:W-:Y:S01]  /*7700*/  BAR.SYNC.DEFER_BLOCKING 0x1, 0x80 ;  /* 0x0042000000007b1d */ /* 0x000fe20000010000 */
[----:B------:R-:W-:Y:S01]  /*7710*/  LEA R4, R39, UR51, 0x3 ;  /* 0x0000003327047c11 */ /* 0x000fe2000f8e18ff */
[----:B------:R-:W-:Y:S01]  /*7720*/  UISETP.NE.AND UP0, UPT, UR54, URZ, UPT ;  /* 0x000000ff3600728c */ /* 0x000fe2000bf05270 */
[----:B------:R-:W-:Y:S08]  /*7730*/  @P0 SHF.L.U32 R3, R72, 0x1f, RZ ;  /* 0x0000001f48030819 */ /* 0x000ff000000006ff */
[----:B------:R-:W-:Y:S05]  /*7740*/  BRA.U !UP0, `(.L_x_104) ;  /* 0x0000000108287547 */ /* 0x000fea000b800000 */
[----:B------:R-:W2:Y:S01]  /*7750*/  S2R R0, SR_CgaCtaId ;  /* 0x0000000000007919 */ /* 0x000ea20000008800 */
[----:B------:R-:W-:Y:S01]  /*7760*/  ISETP.NE.U32.OR P1, PT, R80, 0x1, !P6 ;  /* 0x000000015000780c */ /* 0x000fe20007725470 */
[----:B------:R-:W-:Y:S01]  /*7770*/  IMAD.U32 R2, RZ, RZ, UR55 ;  /* 0x00000037ff027e24 */ /* 0x000fe2000f8e00ff */
[----:B------:R-:W-:Y:S04]  /*7780*/  UIADD3 UR55, UPT, UPT, UR55, 0x1, URZ ;  /* 0x0000000137377890 */ /* 0x000fe8000fffe0ff */
[----:B------:R-:W-:Y:S04]  /*7790*/  UISETP.NE.AND UP0, UPT, UR55, 0x4, UPT ;  /* 0x000000043700788c */ /* 0x000fe8000bf05270 */
[----:B------:R-:W-:Y:S03]  /*77a0*/  USEL UR55, UR55, URZ, UP0 ;  /* 0x000000ff37377287 */ /* 0x000fe60008000000 */
[----:B------:R-:W-:Y:S05]  /*77b0*/  @P1 LEA R2, R2, UR51, 0x3 ;  /* 0x0000003302021c11 */ /* 0x000fea000f8e18ff */
[----:B------:R-:W-:Y:S05]  /*77c0*/  @P1 VIADD R5, R2, 0xa0 ;  /* 0x000000a002051836 */ /* 0x000fea0000000000 */
[----:B--2---:R-:W-:Y:S04]  /*77d0*/  @P1 PRMT R0, R0, 0x654, R5 ;  /* 0x0000065400001816 */ /* 0x004fe80000000005 */
[----:B------:R2:W-:Y:S03]  /*77e0*/  @P1 SYNCS.ARRIVE.TRANS64.RED.A1T0 RZ, [R0+URZ], RZ ;  /* 0x000000ff00ff19a7 */ /* 0x0005e600081004ff */
.L_x_104:
[----:B------:R-:W4:Y:S01]  /*77f0*/  @P0 SYNCS.PHASECHK.TRANS64.TRYWAIT P1, [R4+URZ+0x80], R3 ;  /* 0x00008003040005a7 */ /* 0x000f2200080211ff */
[----:B------:R-:W-:Y:S01]  /*7800*/  BSSY B1, `(.L_x_105) ;  /* 0x0000012000017945 */ /* 0x000fe20003800000 */
[----:B----4-:R-:W-:Y:S03]  /*7810*/  @P0 SEL R85, RZ, 0x1, !P1 ;  /* 0x00000001ff550807 */ /* 0x010fe60004800000 */
[----:B------:R-:W-:Y:S05]  /*7820*/  @!P0 BRA `(.L_x_106) ;  /* 0x00000000003c8947 */ /* 0x000fea0003800000 */
[----:B------:R-:W-:Y:S01]  /*7830*/  ISETP.NE.U32.AND P0, PT, R87, 0x1, PT ;  /* 0x000000015700780c */ /* 0x000fe20003f05070 */
[----:B------:R-:W-:Y:S01]  /*7840*/  BSSY B0, `(.L_x_107) ;  /* 0x0000008000007945 */ /* 0x000fe20003800000 */
[----:B------:R-:W-:Y:S11]  /*7850*/  ISETP.NE.AND P1, PT, R85, RZ, PT ;  /* 0x000000ff5500720c */ /* 0x000ff60003f25270 */
[----:B--2---:R-:W-:Y:S04]  /*7860*/  @P0 IMAD R0, R39, 0x1000, R86 ;  /* 0x0000100027000824 */ /* 0x004fe800078e0256 */
[----:B------:R-:W-:Y:S01]  /*7870*/  @P0 VIADD R5, R0, UR51 ;  /* 0x0000003300050c36 */ /* 0x000fe20008000000 */
[----:B------:R-:W-:Y:S06]  /*7880*/  @P1 BRA `(.L_x_108) ;  /* 0x00000000000c1947 */ /* 0x000fec0003800000 */
[----:B------:R-:W-:Y:S04]  /*7890*/  SHF.L.U32 R3, R72, 0x1f, RZ ;  /* 0x0000001f48037819 */ /* 0x000fe800000006ff */
[----:B------:R-:W2:Y:S02]  /*78a0*/  SYNCS.PHASECHK.TRANS64.TRYWAIT P1, [R4+URZ+0x80], R3 ;  /* 0x00008003040075a7 */ /* 0x000ea400080211ff */
[----:B--2---:R-:W-:Y:S05]  /*78b0*/  @!P1 BRA `(.L_x_109) ;  /* 0x0000002400689947 */ /* 0x004fea0003800000 */
.L_x_108:
[----:B------:R-:W-:Y:S05]  /*78c0*/  BSYNC B0 ;  /* 0x0000000000007941 */ /* 0x000fea0003800000 */
.L_x_107:
[----:B------:R-:W-:Y:S01]  /*78d0*/  @P0 IADD3 R5, PT, PT, R78, R5, RZ ;  /* 0x000000054e050210 */ /* 0x000fe20007ffe0ff */
[----:B------:R-:W-:Y:S05]  /*78e0*/  @P0 WARPSYNC.ALL ;  /* 0x0000000000000948 */ /* 0x000fea0003800000 */
[----:B------:R4:W1:Y:S01]  /*78f0*/  @P0 LDSM.16.M88.4 R40, [R0+UR51+0x200] ;  /* 0x000200330028083b */ /* 0x0008620008000200 */
[----:B------:R-:W-:Y:S03]  /*7900*/  IADD3 R39, PT, PT, R39, 0x1, RZ ;  /* 0x0000000127277810 */ /* 0x000fe60007ffe0ff */
[----:B------:R4:W1:Y:S04]  /*7910*/  @P0 LDSM.16.M88.4 R48, [R5+0x200] ;  /* 0x000200000530083b */ /* 0x0008680000000200 */
.L_x_106:
[----:B------:R-:W-:Y:S05]  /*7920*/  BSYNC B1 ;  /* 0x0000000000017941 */ /* 0x000fea0003800000 */
.L_x_105:
[----:B--2-4-:R-:W-:Y:S05]  /*7930*/  VIADD R0, R34, 0x20 ;  /* 0x0000002022007836 */ /* 0x014fea0000000000 */
[----:B------:R-:W-:Y:S04]  /*7940*/  SHF.R.U32.HI R0, RZ, 0x15, R0 ;  /* 0x00000015ff007819 */ /* 0x000fe80000011600 */
[----:B------:R-:W-:Y:S11]  /*7950*/  LOP3.LUT P0, RZ, R0, 0x3, R75, 0x48, !PT ;  /* 0x0000000300ff7812 */ /* 0x000ff6000780484b */
[----:B------:R-:W-:Y:S02]  /*7960*/  @!UPT UIADD3 URZ, UPT, UPT, URZ, URZ, URZ ;  /* 0x000000fffffff290 */ /* 0x000fe4000fffe0ff */
[----:B------:R-:W-:Y:S05]  /*7970*/  @!P0 BRA `(.L_x_110) ;  /* 0x0000000000408947 */ /* 0x000fea0003800000 */
[----:B------:R-:W2:Y:S01]  /*7980*/  LDCU.64 UR8, c[0x4][0x70] ;  /* 0x01000e00ff0877ac */ /* 0x000ea20008000a00 */
[----:B------:R-:W-:Y:S01]  /*7990*/  MOV R3, 0x0 ;  /* 0x0000000000037802 */ /* 0x000fe20000000f00 */
[----:B------:R-:W-:Y:S02]  /*79a0*/  HFMA2 R12, -RZ, RZ, 0, 5.9604644775390625e-08 ;  /* 0x00000001ff0c7431 */ /* 0x000fe400000001ff */
[----:B------:R-:W-:Y:S02]  /*79b0*/  IMAD.MOV.U32 R8, RZ, RZ, 0x192 ;  /* 0x00000192ff087424 */ /* 0x000fe400078e00ff */
[----:B------:R-:W-:Y:S01]  /*79c0*/  IMAD.MOV.U32 R13, RZ, RZ, RZ ;  /* 0x000000ffff0d7224 */ /* 0x000fe200078e00ff */
[----:B------:R-:W4:Y:S01]  /*79d0*/  LDCU.64 UR6, c[0x4][0x78] ;  /* 0x01000f00ff0677ac */ /* 0x000f220008000a00 */
[----:B------:R-:W1:Y:S01]  /*79e0*/  LDC.64 R2, c[0x4][R3] ;  /* 0x0100000003027b82 */ /* 0x000e620000000a00 */
[----:B------:R-:W5:Y:S01]  /*79f0*/  LDCU.64 UR4, c[0x4][0x10] ;  /* 0x01000200ff0477ac */ /* 0x000f620008000a00 */
[----:B--2---:R-:W-:Y:S01]  /*7a00*/  MOV R5, UR9 ;  /* 0x0000000900057c02 */ /* 0x004fe20008000f00 */
[----:B------:R-:W-:Y:S01]  /*7a10*/  IMAD.U32 R4, RZ, RZ, UR8 ;  /* 0x00000008ff047e24 */ /* 0x000fe2000f8e00ff */
[----:B----4-:R-:W-:Y:S01]  /*7a20*/  MOV R7, UR7 ;  /* 0x0000000700077c02 */ /* 0x010fe20008000f00 */
[----:B------:R-:W-:Y:S01]  /*7a30*/  IMAD.U32 R6, RZ, RZ, UR6 ;  /* 0x00000006ff067e24 */ /* 0x000fe2000f8e00ff */
[----:B-----5:R-:W-:Y:S01]  /*7a40*/  MOV R11, UR5 ;  /* 0x00000005000b7c02 */ /* 0x020fe20008000f00 */
[----:B------:R-:W-:Y:S02]  /*7a50*/  IMAD.U32 R10, RZ, RZ, UR4 ;  /* 0x00000004ff0a7e24 */ /* 0x000fe4000f8e00ff */
[----:B------:R-:W-:Y:S07]  /*7a60*/  LEPC R20, `(.L_x_110) ;  /* 0x000000001014794e */ /* 0x000fee0000000000 */
[----:B-1-3--:R-:W-:Y:S05]  /*7a70*/  CALL.ABS.NOINC R2 ;  /* 0x0000000002007343 */ /* 0x00afea0003c00000 */
.L_x_110:
[----:B-1----:R-:W-:Y:S01]  /*7a80*/  SHF.L.U32 R20, R40, 0x10, RZ ;  /* 0x0000001028147819 */ /* 0x002fe200000006ff */
[----:B------:R-:W-:Y:S05]  /*7a90*/  WARPSYNC.ALL ;  /* 0x0000000000007948 */ /* 0x000fea0003800000 */
[----:B------:R-:W-:Y:S01]  /*7aa0*/  R2UR UR4, R34 ;  /* 0x00000000220472ca */ /* 0x000fe200000e0000 */
[----:B------:R-:W1:Y:S01]  /*7ab0*/  S2R R92, SR_CgaCtaId ;  /* 0x00000000005c7919 */ /* 0x000e620000008800 */
[----:B------:R-:W-:Y:S01]  /*7ac0*/  LOP3.LUT R21, R40, 0xffff0000, RZ, 0xc0, !PT ;  /* 0xffff000028157812 */ /* 0x000fe200078ec0ff */
[----:B------:R-:W-:Y:S01]  /*7ad0*/  BSSY.RECONVERGENT B0, `(.L_x_111) ;  /* 0x0000052000007945 */ /* 0x000fe20003800200 */
[----:B------:R-:W-:Y:S02]  /*7ae0*/  LOP3.LUT R36, R41, 0xffff0000, RZ, 0xc0, !PT ;  /* 0xffff000029247812 */ /* 0x000fe400078ec0ff */
[----:B------:R-:W-:Y:S02]  /*7af0*/  LOP3.LUT R38, R43, 0xffff0000, RZ, 0xc0, !PT ;  /* 0xffff00002b267812 */ /* 0x000fe400078ec0ff */
[----:B------:R-:W-:Y:S02]  /*7b00*/  SHF.L.U32 R37, R51, 0x10, RZ ;  /* 0x0000001033257819 */ /* 0x000fe400000006ff */
[----:B------:R-:W-:Y:S02]  /*7b10*/  ISETP.NE.AND P6, PT, R81, RZ, PT ;  /* 0x000000ff5100720c */ /* 0x000fe40003fc5270 */
[----:B------:R-:W-:Y:S01]  /*7b20*/  ISETP.NE.AND P1, PT, R74, RZ, PT ;  /* 0x000000ff4a00720c */ /* 0x000fe20003f25270 */
[----:B------:R-:W2:Y:S01]  /*7b30*/  LDTM.16dp256bit.x4 R4, tmem[UR4+0x20] ;  /* 0x00002004000479ee */ /* 0x000ea20008120000 */
[----:B------:R-:W-:Y:S02]  /*7b40*/  ISETP.NE.U32.OR P0, PT, R80, 0x1, !P6 ;  /* 0x000000015000780c */ /* 0x000fe40007705470 */
[----:B------:R-:W-:Y:S11]  /*7b50*/  MOV R93, UR55 ;  /* 0x00000037005d7c02 */ /* 0x000ff60008000f00 */
[----:B------:R-:W-:Y:S04]  /*7b60*/  @P0 LEA R93, R93, UR51, 0x3 ;  /* 0x000000335d5d0c11 */ /* 0x000fe8000f8e18ff */
[----:B------:R-:W-:Y:S04]  /*7b70*/  @P0 IADD3 R93, PT, PT, R93, 0xa0, RZ ;  /* 0x000000a05d5d0810 */ /* 0x000fe80007ffe0ff */
[----:B-1----:R-:W-:Y:S01]  /*7b80*/  @P0 PRMT R93, R92, 0x654, R93 ;  /* 0x000006545c5d0816 */ /* 0x002fe2000000005d */
[C---:B--2---:R-:W-:Y:S01]  /*7b90*/  FMUL R0, R33.reuse, R4 ;  /* 0x0000000421007220 */ /* 0x044fe20000400000 */
[C---:B------:R-:W-:Y:S01]  /*7ba0*/  FMUL R2, R33.reuse, R5 ;  /* 0x0000000521027220 */ /* 0x040fe20000400000 */
[C---:B------:R-:W-:Y:S01]  /*7bb0*/  FMUL R3, R33.reuse, R6 ;  /* 0x0000000621037220 */ /* 0x040fe20000400000 */
[----:B------:R-:W-:Y:S01]  /*7bc0*/  FMUL R7, R33, R7 ;  /* 0x0000000721077220 */ /* 0x000fe20000400000 */
[----:B------:R-:W-:Y:S01]  /*7bd0*/  FFMA R0, R35, R20, R0 ;  /* 0x0000001423007223 */ /* 0x000fe20000000000 */
[----:B------:R-:W-:Y:S01]  /*7be0*/  SHF.L.U32 R20, R41, 0x10, RZ ;  /* 0x0000001029147819 */ /* 0x000fe200000006ff */
[----:B------:R-:W-:Y:S01]  /*7bf0*/  FFMA R2, R35, R21, R2 ;  /* 0x0000001523027223 */ /* 0x000fe20000000002 */
[----:B------:R-:W-:Y:S01]  /*7c00*/  SHF.L.U32 R21, R43, 0x10, RZ ;  /* 0x000000102b157819 */ /* 0x000fe200000006ff */
[C---:B------:R-:W-:Y:S01]  /*7c10*/  FMUL R4, R33.reuse, R8 ;  /* 0x0000000821047220 */ /* 0x040fe20000400000 */
[----:B------:R-:W-:Y:S01]  /*7c20*/  FMUL R5, R33, R9 ;  /* 0x0000000921057220 */ /* 0x000fe20000400000 */
[C---:B------:R-:W-:Y:S01]  /*7c30*/  FFMA R3, R35.reuse, R20, R3 ;  /* 0x0000001423037223 */ /* 0x040fe20000000003 */
[C---:B------:R-:W-:Y:S01]  /*7c40*/  SHF.L.U32 R20, R42.reuse, 0x10, RZ ;  /* 0x000000102a147819 */ /* 0x040fe200000006ff */
[----:B------:R-:W-:Y:S01]  /*7c50*/  FFMA R7, R35, R36, R7 ;  /* 0x0000002423077223 */ /* 0x000fe20000000007 */
[----:B------:R-:W-:Y:S01]  /*7c60*/  LOP3.LUT R36, R42, 0xffff0000, RZ, 0xc0, !PT ;  /* 0xffff00002a247812 */ /* 0x000fe200078ec0ff */
[----:B------:R-:W-:Y:S01]  /*7c70*/  FMUL R6, R33, R10 ;  /* 0x0000000a21067220 */ /* 0x000fe20000400000 */
[----:B------:R-:W-:Y:S01]  /*7c80*/  F2FP.BF16.F32.PACK_AB R44, R2, R0 ;  /* 0x00000000022c723e */ /* 0x000fe200000010ff */
[C---:B------:R-:W-:Y:S01]  /*7c90*/  FFMA R4, R35.reuse, R20, R4 ;  /* 0x0000001423047223 */ /* 0x040fe20000000004 */
[C---:B------:R-:W-:Y:S01]  /*7ca0*/  SHF.L.U32 R20, R48.reuse, 0x10, RZ ;  /* 0x0000001030147819 */ /* 0x040fe200000006ff */
[----:B------:R-:W-:Y:S01]  /*7cb0*/  FFMA R5, R35, R36, R5 ;  /* 0x0000002423057223 */ /* 0x000fe20000000005 */
[----:B------:R-:W-:Y:S01]  /*7cc0*/  LOP3.LUT R36, R48, 0xffff0000, RZ, 0xc0, !PT ;  /* 0xffff000030247812 */ /* 0x000fe200078ec0ff */
[----:B------:R-:W-:Y:S01]  /*7cd0*/  FMUL R11, R33, R11 ;  /* 0x0000000b210b7220 */ /* 0x000fe20000400000 */
[----:B------:R-:W-:Y:S01]  /*7ce0*/  F2FP.BF16.F32.PACK_AB R45, R7, R3 ;  /* 0x00000003072d723e */ /* 0x000fe200000010ff */
[----:B------:R-:W-:Y:S01]  /*7cf0*/  FFMA R6, R35, R21, R6 ;  /* 0x0000001523067223 */ /* 0x000fe20000000006 */
[----:B------:R-:W-:Y:S01]  /*7d00*/  SHF.L.U32 R21, R49, 0x10, RZ ;  /* 0x0000001031157819 */ /* 0x000fe200000006ff */
[----:B------:R-:W-:Y:S01]  /*7d10*/  FMUL R8, R33, R12 ;  /* 0x0000000c21087220 */ /* 0x000fe20000400000 */
[----:B------:R-:W-:Y:S01]  /*7d20*/  F2FP.BF16.F32.PACK_AB R46, R5, R4 ;  /* 0x00000004052e723e */ /* 0x000fe200000010ff */
[C---:B------:R-:W-:Y:S01]  /*7d30*/  FMUL R9, R33.reuse, R13 ;  /* 0x0000000d21097220 */ /* 0x040fe20000400000 */
[----:B------:R-:W-:Y:S01]  /*7d40*/  FMUL R10, R33, R14 ;  /* 0x0000000e210a7220 */ /* 0x000fe20000400000 */
[----:B------:R-:W-:Y:S01]  /*7d50*/  FFMA R11, R35, R38, R11 ;  /* 0x00000026230b7223 */ /* 0x000fe2000000000b */
[----:B------:R-:W-:Y:S01]  /*7d60*/  LOP3.LUT R38, R51, 0xffff0000, RZ, 0xc0, !PT ;  /* 0xffff000033267812 */ /* 0x000fe200078ec0ff */
[C---:B------:R-:W-:Y:S01]  /*7d70*/  FFMA R8, R35.reuse, R20, R8 ;  /* 0x0000001423087223 */ /* 0x040fe20000000008 */
[C---:B------:R-:W-:Y:S01]  /*7d80*/  FFMA R9, R35.reuse, R36, R9 ;  /* 0x0000002423097223 */ /* 0x040fe20000000009 */
[----:B------:R-:W-:Y:S01]  /*7d90*/  FFMA R10, R35, R21, R10 ;  /* 0x00000015230a7223 */ /* 0x000fe2000000000a */
[----:B------:R-:W-:Y:S01]  /*7da0*/  LOP3.LUT R20, R49, 0xffff0000, RZ, 0xc0, !PT ;  /* 0xffff000031147812 */ /* 0x000fe200078ec0ff */
[C---:B------:R-:W-:Y:S01]  /*7db0*/  FMUL R15, R33.reuse, R15 ;  /* 0x0000000f210f7220 */ /* 0x040fe20000400000 */
[C---:B------:R-:W-:Y:S01]  /*7dc0*/  SHF.L.U32 R21, R50.reuse, 0x10, RZ ;  /* 0x0000001032157819 */ /* 0x040fe200000006ff */
[C---:B------:R-:W-:Y:S01]  /*7dd0*/  FMUL R12, R33.reuse, R16 ;  /* 0x00000010210c7220 */ /* 0x040fe20000400000 */
[----:B------:R-:W-:Y:S01]  /*7de0*/  LOP3.LUT R36, R50, 0xffff0000, RZ, 0xc0, !PT ;  /* 0xffff000032247812 */ /* 0x000fe200078ec0ff */
[C---:B------:R-:W-:Y:S01]  /*7df0*/  FMUL R13, R33.reuse, R17 ;  /* 0x00000011210d7220 */ /* 0x040fe20000400000 */
        /* <DEDUP_REMOVED lines=9> */
[----:B------:R-:W-:Y:S01]  /*7e90*/  F2FP.BF16.F32.PACK_AB R89, R15, R10 ;  /* 0x0000000a0f59723e */ /* 0x000fe200000010ff */
[----:B------:R1:W-:Y:S01]  /*7ea0*/  STSM.16.M88.4 [R83+0x1200], R44 ;  /* 0x0012002c53007844 */ /* 0x0003e20000000200 */
[----:B------:R-:W-:Y:S02]  /*7eb0*/  F2FP.BF16.F32.PACK_AB R90, R13, R12 ;  /* 0x0000000c0d5a723e */ /* 0x000fe400000010ff */
[----:B------:R-:W-:Y:S02]  /*7ec0*/  F2FP.BF16.F32.PACK_AB R91, R19, R14 ;  /* 0x0000000e135b723e */ /* 0x000fe400000010ff */
[----:B------:R-:W-:Y:S02]  /*7ed0*/  LEA R16, R39, UR51, 0x3 ;  /* 0x0000003327107c11 */ /* 0x000fe4000f8e18ff */
[----:B------:R-:W-:Y:S01]  /*7ee0*/  @P0 SHF.L.U32 R17, R72, 0x1f, RZ ;  /* 0x0000001f48110819 */ /* 0x000fe200000006ff */
        /* <DEDUP_REMOVED lines=9> */
[----:B------:R-:W-:Y:S02]  /*7f80*/  UIADD3 UR4, UP0, UPT, UR56, 0x780, URZ ;  /* 0x0000078038047890 */ /* 0x000fe4000ff1e0ff */
[----:B------:R-:W-:Y:S02]  /*7f90*/  UIADD3 UR40, UPT, UPT, UR51, 0x1200, URZ ;  /* 0x0000120033287890 */ /* 0x000fe4000fffe0ff */
[----:B------:R-:W-:Y:S02]  /*7fa0*/  UIADD3 UR41, UPT, UPT, UR52, 0x20, URZ ;  /* 0x0000002034297890 */ /* 0x000fe4000fffe0ff */
[----:B------:R-:W-:Y:S09]  /*7fb0*/  UIADD3.X UR5, UPT, UPT, URZ, UR57, URZ, UP0, !UPT ;  /* 0x00000039ff057290 */ /* 0x000ff200087fe4ff */
[----:B------:R2:W-:Y:S01]  /*7fc0*/  UTMASTG.5D [UR40], [UR4] ;  /* 0x00000028040073b5 */ /* 0x0005e20008020000 */
[----:B------:R0:W-:Y:S01]  /*7fd0*/  UTMACMDFLUSH ;  /* 0x00000000000079b7 */ /* 0x0001e20000000000 */
[----:B--2---:R-:W-:Y:S04]  /*7fe0*/  DEPBAR.LE SB0, 0x1 ;  /* 0x000080400000791a */ /* 0x004fe80000000000 */
.L_x_112:
[----:B------:R-:W-:Y:S05]  /*7ff0*/  BSYNC.RECONVERGENT B0 ;  /* 0x0000000000007941 */ /* 0x000fea0003800200 */
.L_x_111:
[----:B------:R-:W-:Y:S01]  /*8000*/  BAR.SYNC.DEFER_BLOCKING 0x1, 0x80 ;  /* 0x0042000000007b1d */ /* 0x000fe20000010000 */
[----:B------:R-:W-:Y:S04]  /*8010*/  UIADD3 UR48, UPT, UPT, UR55, 0x1, URZ ;  /* 0x0000000137307890 */ /* 0x000fe8000fffe0ff */
[----:B------:R-:W-:Y:S04]  /*8020*/  UISETP.NE.AND UP0, UPT, UR48, 0x4, UPT ;  /* 0x000000043000788c */ /* 0x000fe8000bf05270 */
[----:B------:R-:W-:Y:S01]  /*8030*/  USEL UR48, UR48, URZ, UP0 ;  /* 0x000000ff30307287 */ /* 0x000fe20008000000 */
[----:B------:R2:W-:Y:S01]  /*8040*/  @P0 SYNCS.ARRIVE.TRANS64.RED.A1T0 RZ, [R93+URZ], RZ ;  /* 0x000000ff5dff09a7 */ /* 0x0005e200081004ff */
[----:B------:R-:W-:Y:S01]  /*8050*/  BSSY B1, `(.L_x_113) ;  /* 0x0000013000017945 */ /* 0x000fe20003800000 */
[----:B------:R-:W4:Y:S02]  /*8060*/  @P0 SYNCS.PHASECHK.TRANS64.TRYWAIT P1, [R16+URZ+0x80], R17 ;  /* 0x00008011100005a7 */ /* 0x000f2400080211ff */
[----:B----4-:R-:W-:Y:S01]  /*8070*/  @P0 SEL R85, RZ, 0x1, !P1 ;  /* 0x00000001ff550807 */ /* 0x010fe20004800000 */
[----:B--2---:R-:W-:Y:S06]  /*8080*/  @!P0 BRA `(.L_x_114) ;  /* 0x00000000003c8947 */ /* 0x004fec0003800000 */
[----:B------:R-:W-:Y:S01]  /*8090*/  ISETP.NE.U32.AND P0, PT, R87, 0x1, PT ;  /* 0x000000015700780c */ /* 0x000fe20003f05070 */
[----:B------:R-:W-:Y:S01]  /*80a0*/  BSSY B0, `(.L_x_115) ;  /* 0x0000008000007945 */ /* 0x000fe20003800000 */
[----:B------:R-:W-:Y:S11]  /*80b0*/  ISETP.NE.AND P1, PT, R85, RZ, PT ;  /* 0x000000ff5500720c */ /* 0x000ff60003f25270 */
[----:B------:R-:W-:Y:S04]  /*80c0*/  @P0 IMAD R0, R39, 0x1000, R86 ;  /* 0x0000100027000824 */ /* 0x000fe800078e0256 */
[----:B------:R-:W-:Y:S01]  /*80d0*/  @P0 VIADD R3, R0, UR51 ;  /* 0x0000003300030c36 */ /* 0x000fe20008000000 */
[----:B------:R-:W-:Y:S06]  /*80e0*/  @P1 BRA `(.L_x_116) ;  /* 0x00000000000c1947 */ /* 0x000fec0003800000 */
[----:B------:R-:W-:Y:S04]  /*80f0*/  SHF.L.U32 R5, R72, 0x1f, RZ ;  /* 0x0000001f48057819 */ /* 0x000fe800000006ff */
[----:B------:R-:W2:Y:S02]  /*8100*/  SYNCS.PHASECHK.TRANS64.TRYWAIT P1, [R16+URZ+0x80], R5 ;  /* 0x00008005100075a7 */ /* 0x000ea400080211ff */
[----:B--2---:R-:W-:Y:S05]  /*8110*/  @!P1 BRA `(.L_x_117) ;  /* 0x0000001c00649947 */ /* 0x004fea0003800000 */
.L_x_116:
[----:B------:R-:W-:Y:S05]  /*8120*/  BSYNC B0 ;  /* 0x0000000000007941 */ /* 0x000fea0003800000 */
.L_x_115:
[----:B------:R-:W-:Y:S01]  /*8130*/  @P0 IADD3 R3, PT, PT, R78, R3, RZ ;  /* 0x000000034e030210 */ /* 0x000fe20007ffe0ff */
[----:B------:R-:W-:Y:S05]  /*8140*/  @P0 WARPSYNC.ALL ;  /* 0x0000000000000948 */ /* 0x000fea0003800000 */
[----:B------:R4:W1:Y:S01]  /*8150*/  @P0 LDSM.16.M88.4 R40, [R0+UR51+0x200] ;  /* 0x000200330028083b */ /* 0x0008620008000200 */
[----:B------:R-:W-:Y:S03]  /*8160*/  IADD3 R39, PT, PT, R39, 0x1, RZ ;  /* 0x0000000127277810 */ /* 0x000fe60007ffe0ff */
[----:B------:R4:W1:Y:S04]  /*8170*/  @P0 LDSM.16.M88.4 R48, [R3+0x200] ;  /* 0x000200000330083b */ /* 0x0008680000000200 */
.L_x_114:
[----:B------:R-:W-:Y:S05]  /*8180*/  BSYNC B1 ;  /* 0x0000000000017941 */ /* 0x000fea0003800000 */
.L_x_113:
[----:B----4-:R-:W-:Y:S05]  /*8190*/  VIADD R0, R34, 0x40 ;  /* 0x0000004022007836 */ /* 0x010fea0000000000 */
        /* <DEDUP_REMOVED lines=20> */
.L_x_118:
[----:B-1----:R-:W-:Y:S01]  /*82e0*/  SHF.L.U32 R20, R40, 0x10, RZ ;  /* 0x0000001028147819 */ /* 0x002fe200000006ff */
[----:B------:R-:W-:Y:S05]  /*82f0*/  WARPSYNC.ALL ;  /* 0x0000000000007948 */ /* 0x000fea0003800000 */
[----:B------:R-:W-:Y:S01]  /*8300*/  R2UR UR4, R34 ;  /* 0x00000000220472ca */ /* 0x000fe200000e0000 */
[----:B------:R-:W-:Y:S01]  /*8310*/  BSSY.RECONVERGENT B0, `(.L_x_119) ;  /* 0x0000053000007945 */ /* 0x000fe20003800200 */
[----:B------:R-:W-:Y:S02]  /*8320*/  LOP3.LUT R21, R40, 0xffff0000, RZ, 0xc0, !PT ;  /* 0xffff000028157812 */ /* 0x000fe400078ec0ff */
[----:B------:R-:W-:Y:S02]  /*8330*/  LOP3.LUT R36, R41, 0xffff0000, RZ, 0xc0, !PT ;  /* 0xffff000029247812 */ /* 0x000fe400078ec0ff */
[----:B------:R-:W-:Y:S02]  /*8340*/  SHF.L.U32 R37, R43, 0x10, RZ ;  /* 0x000000102b257819 */ /* 0x000fe400000006ff */
[----:B------:R-:W-:Y:S02]  /*8350*/  LOP3.LUT R38, R51, 0xffff0000, RZ, 0xc0, !PT ;  /* 0xffff000033267812 */ /* 0x000fe400078ec0ff */
[----:B------:R-:W-:Y:S02]  /*8360*/  ISETP.NE.AND P6, PT, R81, RZ, PT ;  /* 0x000000ff5100720c */ /* 0x000fe40003fc5270 */
[----:B------:R-:W-:Y:S01]  /*8370*/  ISETP.NE.AND P1, PT, R74, RZ, PT ;  /* 0x000000ff4a00720c */ /* 0x000fe20003f25270 */
[----:B--2---:R-:W1:Y:S01]  /*8380*/  LDTM.16dp256bit.x4 R4, tmem[UR4+0x40] ;  /* 0x00004004000479ee */ /* 0x004e620008120000 */
[----:B------:R-:W-:Y:S02]  /*8390*/  ISETP.NE.U32.OR P0, PT, R80, 0x1, !P6 ;  /* 0x000000015000780c */ /* 0x000fe40007705470 */
[----:B------:R-:W-:Y:S11]  /*83a0*/  MOV R93, UR48 ;  /* 0x00000030005d7c02 */ /* 0x000ff60008000f00 */
[----:B------:R-:W-:Y:S04]  /*83b0*/  @P0 LEA R93, R93, UR51, 0x3 ;  /* 0x000000335d5d0c11 */ /* 0x000fe8000f8e18ff */
[----:B------:R-:W-:Y:S04]  /*83c0*/  @P0 IADD3 R93, PT, PT, R93, 0xa0, RZ ;  /* 0x000000a05d5d0810 */ /* 0x000fe80007ffe0ff */
[----:B------:R-:W-:Y:S01]  /*83d0*/  @P0 PRMT R93, R92, 0x654, R93 ;  /* 0x000006545c5d0816 */ /* 0x000fe2000000005d */
[C---:B-1----:R-:W-:Y:S01]  /*83e0*/  FMUL R0, R33.reuse, R4 ;  /* 0x0000000421007220 */ /* 0x042fe20000400000 */
[C---:B------:R-:W-:Y:S01]  /*83f0*/  FMUL R2, R33.reuse, R5 ;  /* 0x0000000521027220 */ /* 0x040fe20000400000 */
[C---:B------:R-:W-:Y:S01]  /*8400*/  FMUL R3, R33.reuse, R6 ;  /* 0x0000000621037220 */ /* 0x040fe20000400000 */
[----:B------:R-:W-:Y:S01]  /*8410*/  FMUL R7, R33, R7 ;  /* 0x0000000721077220 */ /* 0x000fe20000400000 */
[----:B------:R-:W-:Y:S01]  /*8420*/  FFMA R0, R35, R20, R0 ;  /* 0x0000001423007223 */ /* 0x000fe20000000000 */
[----:B------:R-:W-:Y:S01]  /*8430*/  SHF.L.U32 R20, R41, 0x10, RZ ;  /* 0x0000001029147819 */ /* 0x000fe200000006ff */
[----:B------:R-:W-:Y:S01]  /*8440*/  FFMA R2, R35, R21, R2 ;  /* 0x0000001523027223 */ /* 0x000fe20000000002 */
[C---:B------:R-:W-:Y:S01]  /*8450*/  SHF.L.U32 R21, R42.reuse, 0x10, RZ ;  /* 0x000000102a157819 */ /* 0x040fe200000006ff */
[C---:B------:R-:W-:Y:S01]  /*8460*/  FMUL R4, R33.reuse, R8 ;  /* 0x0000000821047220 */ /* 0x040fe20000400000 */
[----:B------:R-:W-:Y:S01]  /*8470*/  FMUL R5, R33, R9 ;  /* 0x0000000921057220 */ /* 0x000fe20000400000 */
[C---:B------:R-:W-:Y:S01]  /*8480*/  FFMA R3, R35.reuse, R20, R3 ;  /* 0x0000001423037223 */ /* 0x040fe20000000003 */
[----:B------:R-:W-:Y:S01]  /*8490*/  LOP3.LUT R20, R42, 0xffff0000, RZ, 0xc0, !PT ;  /* 0xffff00002a147812 */ /* 0x000fe200078ec0ff */
[----:B------:R-:W-:Y:S01]  /*84a0*/  FFMA R7, R35, R36, R7 ;  /* 0x0000002423077223 */ /* 0x000fe20000000007 */
[----:B------:R-:W-:Y:S01]  /*84b0*/  LOP3.LUT R36, R43, 0xffff0000, RZ, 0xc0, !PT ;  /* 0xffff00002b247812 */ /* 0x000fe200078ec0ff */
[C---:B------:R-:W-:Y:S01]  /*84c0*/  FMUL R6, R33.reuse, R10 ;  /* 0x0000000a21067220 */ /* 0x040fe20000400000 */
[----:B------:R-:W-:Y:S01]  /*84d0*/  F2FP.BF16.F32.PACK_AB R44, R2, R0 ;  /* 0x00000000022c723e */ /* 0x000fe200000010ff */
[----:B------:R-:W-:Y:S01]  /*84e0*/  FMUL R11, R33, R11 ;  /* 0x0000000b210b7220 */ /* 0x000fe20000400000 */
[----:B------:R-:W-:Y:S01]  /*84f0*/  F2FP.BF16.F32.PACK_AB R45, R7, R3 ;  /* 0x00000003072d723e */ /* 0x000fe200000010ff */
[----:B------:R-:W-:Y:S01]  /*8500*/  FFMA R4, R35, R21, R4 ;  /* 0x0000001523047223 */ /* 0x000fe20000000004 */
[----:B------:R-:W-:Y:S01]  /*8510*/  SHF.L.U32 R21, R49, 0x10, RZ ;  /* 0x0000001031157819 */ /* 0x000fe200000006ff */
[C---:B------:R-:W-:Y:S01]  /*8520*/  FFMA R5, R35.reuse, R20, R5 ;  /* 0x0000001423057223 */ /* 0x040fe20000000005 */
[C---:B------:R-:W-:Y:S01]  /*8530*/  SHF.L.U32 R20, R48.reuse, 0x10, RZ ;  /* 0x0000001030147819 */ /* 0x040fe200000006ff */
[----:B------:R-:W-:Y:S01]  /*8540*/  FFMA R6, R35, R37, R6 ;  /* 0x0000002523067223 */ /* 0x000fe20000000006 */
[----:B------:R-:W-:Y:S01]  /*8550*/  SHF.L.U32 R37, R51, 0x10, RZ ;  /* 0x0000001033257819 */ /* 0x000fe200000006ff */
[----:B------:R-:W-:Y:S01]  /*8560*/  FFMA R11, R35, R36, R11 ;  /* 0x00000024230b7223 */ /* 0x000fe2000000000b */
[----:B------:R-:W-:Y:S01]  /*8570*/  LOP3.LUT R36, R48, 0xffff0000, RZ, 0xc0, !PT ;  /* 0xffff000030247812 */ /* 0x000fe200078ec0ff */
[----:B------:R-:W-:Y:S01]  /*8580*/  FMUL R8, R33, R12 ;  /* 0x0000000c21087220 */ /* 0x000fe20000400000 */
[----:B------:R-:W-:Y:S01]  /*8590*/  F2FP.BF16.F32.PACK_AB R46, R5, R4 ;  /* 0x00000004052e723e */ /* 0x000fe200000010ff */
[C---:B------:R-:W-:Y:S01]  /*85a0*/  FMUL R9, R33.reuse, R13 ;  /* 0x0000000d21097220 */ /* 0x040fe20000400000 */
[----:B------:R-:W-:Y:S01]  /*85b0*/  FMUL R10, R33, R14 ;  /* 0x0000000e210a7220 */ /* 0x000fe20000400000 */
[----:B------:R-:W-:Y:S01]  /*85c0*/  FFMA R8, R35, R20, R8 ;  /* 0x0000001423087223 */ /* 0x000fe20000000008 */
[----:B------:R-:W-:Y:S01]  /*85d0*/  LOP3.LUT R20, R49, 0xffff0000, RZ, 0xc0, !PT ;  /* 0xffff000031147812 */ /* 0x000fe200078ec0ff */
[C---:B------:R-:W-:Y:S01]  /*85e0*/  FFMA R9, R35.reuse, R36, R9 ;  /* 0x0000002423097223 */ /* 0x040fe20000000009 */
[----:B------:R-:W-:Y:S01]  /*85f0*/  FFMA R10, R35, R21, R10 ;  /* 0x00000015230a7223 */ /* 0x000fe2000000000a */
        /* <DEDUP_REMOVED lines=36> */
.L_x_120:
[----:B------:R-:W-:Y:S05]  /*8840*/  BSYNC.RECONVERGENT B0 ;  /* 0x0000000000007941 */ /* 0x000fea0003800200 */
.L_x_119:
        /* <DEDUP_REMOVED lines=18> */
.L_x_124:
[----:B------:R-:W-:Y:S05]  /*8970*/  BSYNC B0 ;  /* 0x0000000000007941 */ /* 0x000fea0003800000 */
.L_x_123:
[----:B------:R-:W-:Y:S01]  /*8980*/  @P0 IADD3 R3, PT, PT, R78, R3, RZ ;  /* 0x000000034e030210 */ /* 0x000fe20007ffe0ff */
[----:B------:R-:W-:Y:S05]  /*8990*/  @P0 WARPSYNC.ALL ;  /* 0x0000000000000948 */ /* 0x000fea0003800000 */
[----:B------:R4:W1:Y:S04]  /*89a0*/  @P0 LDSM.16.M88.4 R40, [R39+UR51+0x200] ;  /* 0x000200332728083b */ /* 0x0008680008000200 */
[----:B------:R4:W1:Y:S02]  /*89b0*/  @P0 LDSM.16.M88.4 R48, [R3+0x200] ;  /* 0x000200000330083b */ /* 0x0008640000000200 */
.L_x_122:
[----:B------:R-:W-:Y:S05]  /*89c0*/  BSYNC B1 ;  /* 0x0000000000017941 */ /* 0x000fea0003800000 */
.L_x_121:
[----:B--2---:R-:W-:Y:S05]  /*89d0*/  VIADD R0, R34, 0x60 ;  /* 0x0000006022007836 */ /* 0x004fea0000000000 */
[----:B------:R-:W-:Y:S04]  /*89e0*/  SHF.R.U32.HI R0, RZ, 0x15, R0 ;  /* 0x00000015ff007819 */ /* 0x000fe80000011600 */
[----:B------:R-:W-:Y:S11]  /*89f0*/  LOP3.LUT P0, RZ, R0, 0x3, R75, 0x48, !PT ;  /* 0x0000000300ff7812 */ /* 0x000ff6000780484b */
[----:B------:R-:W-:Y:S02]  /*8a00*/  @!UPT UIADD3 URZ, UPT, UPT, URZ, URZ, URZ ;  /* 0x000000fffffff290 */ /* 0x000fe4000fffe0ff */
[----:B------:R-:W-:Y:S05]  /*8a10*/  @!P0 BRA `(.L_x_126) ;  /* 0x0000000000408947 */ /* 0x000fea0003800000 */
[----:B------:R-:W2:Y:S01]  /*8a20*/  LDCU.64 UR8, c[0x4][0x70] ;  /* 0x01000e00ff0877ac */ /* 0x000ea20008000a00 */
[----:B----4-:R-:W-:Y:S01]  /*8a30*/  MOV R3, 0x0 ;  /* 0x0000000000037802 */ /* 0x010fe20000000f00 */
        /* <DEDUP_REMOVED lines=14> */
.L_x_126:
[----:B------:R-:W-:Y:S01]  /*8b20*/  ISETP.NE.AND P0, PT, R74, RZ, PT ;  /* 0x000000ff4a00720c */ /* 0x000fe20003f05270 */
[----:B------:R-:W-:Y:S05]  /*8b30*/  WARPSYNC.ALL ;  /* 0x0000000000007948 */ /* 0x000fea0003800000 */
[----:B------:R-:W-:Y:S01]  /*8b40*/  R2UR UR4, R34 ;  /* 0x00000000220472ca */ /* 0x000fe200000e0000 */
[----:B------:R-:W-:Y:S01]  /*8b50*/  BSSY.RECONVERGENT B0, `(.L_x_127) ;  /* 0x0000050000007945 */ /* 0x000fe20003800200 */
[----:B------:R-:W-:Y:S02]  /*8b60*/  R2UR UR5, R84 ;  /* 0x00000000540572ca */ /* 0x000fe400000e0000 */
[C---:B-1----:R-:W-:Y:S02]  /*8b70*/  SHF.L.U32 R20, R40.reuse, 0x10, RZ ;  /* 0x0000001028147819 */ /* 0x042fe400000006ff */
[----:B------:R-:W-:Y:S02]  /*8b80*/  LOP3.LUT R21, R40, 0xffff0000, RZ, 0xc0, !PT ;  /* 0xffff000028157812 */ /* 0x000fe400078ec0ff */
[C---:B------:R-:W-:Y:S02]  /*8b90*/  SHF.L.U32 R36, R41.reuse, 0x10, RZ ;  /* 0x0000001029247819 */ /* 0x040fe400000006ff */
[----:B------:R-:W-:Y:S02]  /*8ba0*/  LOP3.LUT R38, R41, 0xffff0000, RZ, 0xc0, !PT ;  /* 0xffff000029267812 */ /* 0x000fe400078ec0ff */
[C---:B------:R-:W-:Y:S01]  /*8bb0*/  SHF.L.U32 R37, R42.reuse, 0x10, RZ ;  /* 0x000000102a257819 */ /* 0x040fe200000006ff */
[----:B------:R-:W1:Y:S01]  /*8bc0*/  LDTM.16dp256bit.x4 R4, tmem[UR4+0x60] ;  /* 0x00006004000479ee */ /* 0x000e620008120000 */
[----:B------:R-:W-:Y:S01]  /*8bd0*/  LOP3.LUT R40, R42, 0xffff0000, RZ, 0xc0, !PT ;  /* 0xffff00002a287812 */ /* 0x000fe200078ec0ff */
[----:B------:R-:W-:Y:S01]  /*8be0*/  NOP ;  /* 0x0000000000007918 */ /* 0x000fe20000000000 */
[C---:B----4-:R-:W-:Y:S01]  /*8bf0*/  SHF.L.U32 R39, R43.reuse, 0x10, RZ ;  /* 0x000000102b277819 */ /* 0x050fe200000006ff */
[----:B------:R-:W-:Y:S01]  /*8c00*/  UIADD3 UR5, UPT, UPT, UR5, 0xf0, URZ ;  /* 0x000000f005057890 */ /* 0x000fe2000fffe0ff */
[----:B------:R-:W-:Y:S02]  /*8c10*/  LOP3.LUT R42, R43, 0xffff0000, RZ, 0xc0, !PT ;  /* 0xffff00002b2a7812 */ /* 0x000fe400078ec0ff */
[C---:B------:R-:W-:Y:S01]  /*8c20*/  SHF.L.U32 R41, R48.reuse, 0x10, RZ ;  /* 0x0000001030297819 */ /* 0x040fe200000006ff */
[----:B------:R-:W-:Y:S01]  /*8c30*/  UPRMT UR5, UR49, 0x654, UR5 ;  /* 0x0000065431057896 */ /* 0x000fe20008000005 */
[----:B------:R-:W-:Y:S02]  /*8c40*/  LOP3.LUT R44, R48, 0xffff0000, RZ, 0xc0, !PT ;  /* 0xffff0000302c7812 */ /* 0x000fe400078ec0ff */
[C---:B------:R-:W-:Y:S02]  /*8c50*/  SHF.L.U32 R43, R49.reuse, 0x10, RZ ;  /* 0x00000010312b7819 */ /* 0x040fe400000006ff */
[----:B------:R-:W-:Y:S02]  /*8c60*/  LOP3.LUT R46, R49, 0xffff0000, RZ, 0xc0, !PT ;  /* 0xffff0000312e7812 */ /* 0x000fe400078ec0ff */
[C---:B------:R-:W-:Y:S02]  /*8c70*/  SHF.L.U32 R45, R50.reuse, 0x10, RZ ;  /* 0x00000010322d7819 */ /* 0x040fe400000006ff */
[----:B-1----:R-:W-:Y:S01]  /*8c80*/  SYNCS.ARRIVE.TRANS64.RED.A1T0 RZ, [UR5], RZ ;  /* 0x000000ffffff79a7 */ /* 0x002fe20008100405 */
[----:B------:R-:W-:Y:S02]  /*8c90*/  LOP3.LUT R48, R50, 0xffff0000, RZ, 0xc0, !PT ;  /* 0xffff000032307812 */ /* 0x000fe400078ec0ff */
[C---:B------:R-:W-:Y:S02]  /*8ca0*/  SHF.L.U32 R47, R51.reuse, 0x10, RZ ;  /* 0x00000010332f7819 */ /* 0x040fe400000006ff */
[----:B------:R-:W-:Y:S01]  /*8cb0*/  LOP3.LUT R50, R51, 0xffff0000, RZ, 0xc0, !PT ;  /* 0xffff000033327812 */ /* 0x000fe200078ec0ff */
[C---:B------:R-:W-:Y:S01]  /*8cc0*/  FMUL R0, R33.reuse, R4 ;  /* 0x0000000421007220 */ /* 0x040fe20000400000 */
[C---:B------:R-:W-:Y:S01]  /*8cd0*/  FMUL R2, R33.reuse, R5 ;  /* 0x0000000521027220 */ /* 0x040fe20000400000 */
[C---:B------:R-:W-:Y:S01]  /*8ce0*/  FMUL R3, R33.reuse, R6 ;  /* 0x0000000621037220 */ /* 0x040fe20000400000 */
[----:B------:R-:W-:Y:S01]  /*8cf0*/  FMUL R7, R33, R7 ;  /* 0x0000000721077220 */ /* 0x000fe20000400000 */
[C---:B------:R-:W-:Y:S01]  /*8d00*/  FFMA R0, R35.reuse, R20, R0 ;  /* 0x0000001423007223 */ /* 0x040fe20000000000 */
[C---:B------:R-:W-:Y:S01]  /*8d10*/  FFMA R2, R35.reuse, R21, R2 ;  /* 0x0000001523027223 */ /* 0x040fe20000000002 */
[C---:B------:R-:W-:Y:S01]  /*8d20*/  FFMA R3, R35.reuse, R36, R3 ;  /* 0x0000002423037223 */ /* 0x040fe20000000003 */
[----:B------:R-:W-:Y:S01]  /*8d30*/  FFMA R7, R35, R38, R7 ;  /* 0x0000002623077223 */ /* 0x000fe20000000007 */
[C---:B------:R-:W-:Y:S01]  /*8d40*/  FMUL R4, R33.reuse, R8 ;  /* 0x0000000821047220 */ /* 0x040fe20000400000 */
[C---:B------:R-:W-:Y:S01]  /*8d50*/  FMUL R5, R33.reuse, R9 ;  /* 0x0000000921057220 */ /* 0x040fe20000400000 */
[----:B------:R-:W-:Y:S01]  /*8d60*/  F2FP.BF16.F32.PACK_AB R84, R2, R0 ;  /* 0x000000000254723e */ /* 0x000fe200000010ff */
[----:B------:R-:W-:Y:S01]  /*8d70*/  FMUL R6, R33, R10 ;  /* 0x0000000a21067220 */ /* 0x000fe20000400000 */
[----:B------:R-:W-:Y:S01]  /*8d80*/  F2FP.BF16.F32.PACK_AB R85, R7, R3 ;  /* 0x000000030755723e */ /* 0x000fe200000010ff */
[C---:B------:R-:W-:Y:S01]  /*8d90*/  FFMA R4, R35.reuse, R37, R4 ;  /* 0x0000002523047223 */ /* 0x040fe20000000004 */
[----:B------:R-:W-:Y:S01]  /*8da0*/  FFMA R5, R35, R40, R5 ;  /* 0x0000002823057223 */ /* 0x000fe20000000005 */
[C---:B------:R-:W-:Y:S01]  /*8db0*/  FMUL R11, R33.reuse, R11 ;  /* 0x0000000b210b7220 */ /* 0x040fe20000400000 */
[C---:B------:R-:W-:Y:S01]  /*8dc0*/  FMUL R8, R33.reuse, R12 ;  /* 0x0000000c21087220 */ /* 0x040fe20000400000 */
[----:B------:R-:W-:Y:S01]  /*8dd0*/  FMUL R9, R33, R13 ;  /* 0x0000000d21097220 */ /* 0x000fe20000400000 */
[----:B------:R-:W-:Y:S01]  /*8de0*/  FFMA R6, R35, R39, R6 ;  /* 0x0000002723067223 */ /* 0x000fe20000000006 */
        /* <DEDUP_REMOVED lines=11> */
[C---:B------:R-:W-:Y:S01]  /*8ea0*/  FFMA R12, R35.reuse, R45, R12 ;  /* 0x0000002d230c7223 */ /* 0x040fe2000000000c */
[C---:B------:R-:W-:Y:S01]  /*8eb0*/  FFMA R13, R35.reuse, R48, R13 ;  /* 0x00000030230d7223 */ /* 0x040fe2000000000d */
[C---:B------:R-:W-:Y:S01]  /*8ec0*/  FFMA R14, R35.reuse, R47, R14 ;  /* 0x0000002f230e7223 */ /* 0x040fe2000000000e */
[----:B------:R-:W-:Y:S01]  /*8ed0*/  FFMA R19, R35, R50, R19 ;  /* 0x0000003223137223 */ /* 0x000fe20000000013 */
[----:B---3--:R-:W-:Y:S02]  /*8ee0*/  F2FP.BF16.F32.PACK_AB R86, R5, R4 ;  /* 0x000000040556723e */ /* 0x008fe400000010ff */
        /* <DEDUP_REMOVED lines=22> */
.L_x_128:
[----:B------:R-:W-:Y:S05]  /*9050*/  BSYNC.RECONVERGENT B0 ;  /* 0x0000000000007941 */ /* 0x000fea0003800200 */
.L_x_127:
[----:B------:R-:W-:Y:S01]  /*9060*/  BAR.SYNC.DEFER_BLOCKING 0x1, 0x80 ;  /* 0x0042000000007b1d */ /* 0x000fe20000010000 */
[----:B------:R-:W-:Y:S01]  /*9070*/  UISETP.NE.AND UP0, UPT, UR54, -0x4, UPT ;  /* 0xfffffffc3600788c */ /* 0x000fe2000bf05270 */
[----:B------:R-:W-:Y:S08]  /*9080*/  IADD3 R0, PT, PT, R30, 0x1, RZ ;  /* 0x000000011e007810 */ /* 0x000ff00007ffe0ff */
[----:B------:R-:W-:Y:S05]  /*9090*/  BRA.U !UP0, `(.L_x_129) ;  /* 0x0000000108287547 */ /* 0x000fea000b800000 */
[----:B------:R-:W-:Y:S01]  /*90a0*/  ISETP.NE.AND P0, PT, R81, RZ, PT ;  /* 0x000000ff5100720c */ /* 0x000fe20003f05270 */
[----:B------:R-:W-:Y:S01]  /*90b0*/  IMAD.U32 R2, RZ, RZ, UR55 ;  /* 0x00000037ff027e24 */ /* 0x000fe2000f8e00ff */
[----:B------:R-:W-:Y:S02]  /*90c0*/  UIADD3 UR55, UPT, UPT, UR55, 0x1, URZ ;  /* 0x0000000137377890 */ /* 0x000fe4000fffe0ff */
[----:B------:R-:W-:Y:S02]  /*90d0*/  ISETP.NE.U32.OR P0, PT, R80, 0x1, !P0 ;  /* 0x000000015000780c */ /* 0x000fe40004705470 */
[----:B------:R-:W-:Y:S04]  /*90e0*/  UISETP.NE.AND UP0, UPT, UR55, 0x4, UPT ;  /* 0x000000043700788c */ /* 0x000fe8000bf05270 */
[----:B------:R-:W-:Y:S07]  /*90f0*/  USEL UR55, UR55, URZ, UP0 ;  /* 0x000000ff37377287 */ /* 0x000fee0008000000 */
[----:B------:R-:W-:Y:S05]  /*9100*/  @P0 LEA R2, R2, UR51, 0x3 ;  /* 0x0000003302020c11 */ /* 0x000fea000f8e18ff */
[----:B------:R-:W-:Y:S05]  /*9110*/  @P0 VIADD R3, R2, 0xa0 ;  /* 0x000000a002030836 */ /* 0x000fea0000000000 */
[----:B------:R-:W-:Y:S04]  /*9120*/  @P0 PRMT R3, R92, 0x654, R3 ;  /* 0x000006545c030816 */ /* 0x000fe80000000003 */
[----:B------:R2:W-:Y:S03]  /*9130*/  @P0 SYNCS.ARRIVE.TRANS64.RED.A1T0 RZ, [R3+URZ], RZ ;  /* 0x000000ff03ff09a7 */ /* 0x0005e600081004ff */
.L_x_129:
[----:B------:R-:W-:Y:S01]  /*9140*/  LOP3.LUT P0, RZ, R62, 0x1, RZ, 0xc0, !PT ;  /* 0x000000013eff7812 */ /* 0x000fe2000780c0ff */
[----:B------:R-:W-:Y:S01]  /*9150*/  UIADD3 UR54, UPT, UPT, UR54, 0x4, URZ ;  /* 0x0000000436367890 */ /* 0x000fe2000fffe0ff */
[----:B------:R-:W-:Y:S01]  /*9160*/  ISETP.NE.AND P1, PT, R0, 0x2, PT ;  /* 0x000000020000780c */ /* 0x000fe20003f25270 */
[----:B------:R-:W-:Y:S01]  /*9170*/  UMOV UR48, UR53 ;  /* 0x0000003500307c82 */ /* 0x000fe20008000000 */
[----:B------:R-:W-:Y:S01]  /*9180*/  LOP3.LUT R70, R70, 0x1, RZ, 0x3c, !PT ;  /* 0x0000000146467812 */ /* 0x000fe200078e3cff */
[----:B------:R-:W-:Y:S01]  /*9190*/  IMAD.IADD R16, R29, 0x1, R58 ;  /* 0x000000011d107824 */ /* 0x000fe200078e023a */
[----:B------:R-:W-:Y:S01]  /*91a0*/  SEL R2, RZ, 0x1, P1 ;  /* 0x00000001ff027807 */ /* 0x000fe20000800000 */
[----:B------:R-:W-:Y:S01]  /*91b0*/  IMAD.IADD R19, R31, 0x1, R64 ;  /* 0x000000011f137824 */ /* 0x000fe200078e0240 */
[----:B------:R-:W-:Y:S02]  /*91c0*/  SEL R30, R0, RZ, P1 ;  /* 0x000000ff001e7207 */ /* 0x000fe40000800000 */
[----:B------:R-:W-:Y:S03]  /*91d0*/  LOP3.LUT R71, R71, R2, RZ, 0x3c, !PT ;  /* 0x0000000247477212 */ /* 0x000fe600078e3cff */
[----:B------:R-:W-:Y:S05]  /*91e0*/  @P0 BRA `(.L_x_130) ;  /* 0xffffffcc00080947 */ /* 0x000fea000383ffff */
[----:B------:R-:W-:-:S09]  /*91f0*/  UISETP.NE.AND UP0, UPT, UR50, URZ, UPT ;  /* 0x000000ff3200728c */ /* 0x000fd2000bf05270 */
[----:B------:R-:W-:Y:S05]  /*9200*/  BRA.U !UP0, `(.L_x_131) ;  /* 0x0000000108487547 */ /* 0x000fea000b800000 */
[----:B------:R-:W3:Y:S02]  /*9210*/  LDCU.64 UR4, c[0x0][0x990] ;  /* 0x00013200ff0477ac */ /* 0x000ee40008000a00 */
[----:B---3--:R-:W-:-:S04]  /*9220*/  UISETP.NE.U32.AND UP0, UPT, UR4, URZ, UPT ;  /* 0x000000ff0400728c */ /* 0x008fc8000bf05070 */
[----:B------:R-:W-:-:S09]  /*9230*/  UISETP.NE.AND.EX UP0, UPT, UR5, URZ, UPT, UP0 ;  /* 0x000000ff0500728c */ /* 0x000fd2000bf05300 */
[----:B------:R-:W-:Y:S05]  /*9240*/  BRA.U UP0, `(.L_x_132) ;  /* 0x00000001000c7547 */ /* 0x000fea000b800000 */
[----:B------:R-:W-:-:S13]  /*9250*/  FSETP.NEU.AND P0, PT, R35, RZ, PT ;  /* 0x000000ff2300720b */ /* 0x000fda0003f0d000 */
[----:B------:R-:W-:Y:S05]  /*9260*/  @!P0 EXIT ;  /* 0x000000000000894d */ /* 0x000fea0003800000 */
[----:B------:R-:W-:Y:S05]  /*9270*/  BRA `(.L_x_131) ;  /* 0x00000000002c7947 */ /* 0x000fea0003800000 */
.L_x_132:
[----:B------:R-:W-:Y:S01]  /*9280*/  ISETP.NE.AND P0, PT, R79, RZ, PT ;  /* 0x000000ff4f00720c */ /* 0x000fe20003f05270 */
[----:B------:R-:W-:-:S12]  /*9290*/  BSSY.RECONVERGENT B0, `(.L_x_131) ;  /* 0x0000009000007945 */ /* 0x000fd80003800200 */
[----:B------:R-:W-:Y:S05]  /*92a0*/  @P0 BRA `(.L_x_133) ;  /* 0x0000000000140947 */ /* 0x000fea0003800000 */
[----:B------:R-:W3:Y:S02]  /*92b0*/  LDCU.64 UR4, c[0x0][0x988] ;  /* 0x00013100ff0477ac */ /* 0x000ee40008000a00 */
[----:B---3--:R-:W-:-:S04]  /*92c0*/  ISETP.NE.U32.AND P0, PT, RZ, UR4, PT ;  /* 0x00000004ff007c0c */ /* 0x008fc8000bf05070 */
[----:B------:R-:W-:-:S13]  /*92d0*/  ISETP.NE.AND.EX P0, PT, RZ, UR5, PT, P0 ;  /* 0x00000005ff007c0c */ /* 0x000fda000bf05300 */
[----:B------:R-:W-:Y:S05]  /*92e0*/  @!P0 EXIT ;  /* 0x000000000000894d */ /* 0x000fea0003800000 */
[----:B------:R-:W-:Y:S05]  /*92f0*/  BRA `(.L_x_134) ;  /* 0x0000000000087947 */ /* 0x000fea0003800000 */
.L_x_133:
[----:B------:R-:W-:-:S13]  /*9300*/  FSETP.NEU.AND P0, PT, R35, RZ, PT ;  /* 0x000000ff2300720b */ /* 0x000fda0003f0d000 */
[----:B------:R-:W-:Y:S05]  /*9310*/  @!P0 EXIT ;  /* 0x000000000000894d */ /* 0x000fea0003800000 */
.L_x_134:
[----:B------:R-:W-:Y:S05]  /*9320*/  BSYNC.RECONVERGENT B0 ;  /* 0x0000000000007941 */ /* 0x000fea0003800200 */
.L_x_131:
[----:B------:R-:W-:Y:S01]  /*9330*/  ULEA UR4, UR55, UR51, 0x3 ;  /* 0x0000003337047291 */ /* 0x000fe2000f8e18ff */
[----:B------:R-:W-:-:S04]  /*9340*/  DEPBAR.LE SB0, 0x0 ;  /* 0x000080000000791a */ /* 0x000fc80000000000 */
[----:B------:R-:W-:-:S04]  /*9350*/  UIADD3 UR4, UPT, UPT, UR4, 0xa0, URZ ;  /* 0x000000a004047890 */ /* 0x000fc8000fffe0ff */
[----:B------:R-:W-:-:S09]  /*9360*/  UPRMT UR4, UR49, 0x654, UR4 ;  /* 0x0000065431047896 */ /* 0x000fd20008000004 */
[----:B------:R-:W-:Y:S01]  /*9370*/  SYNCS.ARRIVE.TRANS64.RED.A1T0 RZ, [UR4], RZ ;  /* 0x000000ffffff79a7 */ /* 0x000fe20008100404 */
[----:B------:R-:W-:Y:S05]  /*9380*/  EXIT ;  /* 0x000000000000794d */ /* 0x000fea0003800000 */
.L_x_25:
[----:B------:R-:W-:Y:S07]  /*9390*/  MOV R3, UR45 ;  /* 0x0000002d00037c02 */ /* 0x000fee0008000f00 */
.L_x_135:
[----:B---3--:R3:W4:Y:S02]  /*93a0*/  SYNCS.PHASECHK.TRANS64.TRYWAIT P0, [R3+URZ+0x40], R14 ;  /* 0x0000400e030075a7 */ /* 0x00872400080011ff */
[----:B----4-:R-:W-:Y:S05]  /*93b0*/  @!P0 NANOSLEEP.SYNCS 0x989680 ;  /* 0x009896800000895d */ /* 0x010fea0003900000 */
[----:B------:R-:W4:Y:S02]  /*93c0*/  @!P0 SYNCS.PHASECHK.TRANS64 P0, [R3+URZ+0x40], R14 ;  /* 0x0000400e030085a7 */ /* 0x000f2400080010ff */
[----:B----4-:R-:W-:Y:S05]  /*93d0*/  @!P0 BRA `(.L_x_135) ;  /* 0xfffffffc00f08947 */ /* 0x010fea000383ffff */
[----:B------:R-:W-:Y:S05]  /*93e0*/  BRA `(.L_x_24) ;  /* 0xffffff8800847947 */ /* 0x000fea000383ffff */
.L_x_32:
[----:B------:R-:W-:Y:S07]  /*93f0*/  MOV R4, UR49 ;  /* 0x0000003100047c02 */ /* 0x000fee0008000f00 */
.L_x_136:
[----:B----4-:R4:W1:Y:S02]  /*9400*/  SYNCS.PHASECHK.TRANS64.TRYWAIT P0, [R4+URZ+0x40], R7 ;  /* 0x00004007040075a7 */ /* 0x01086400080011ff */
[----:B-1----:R-:W-:Y:S05]  /*9410*/  @!P0 NANOSLEEP.SYNCS 0x989680 ;  /* 0x009896800000895d */ /* 0x002fea0003900000 */
[----:B------:R-:W1:Y:S02]  /*9420*/  @!P0 SYNCS.PHASECHK.TRANS64 P0, [R4+URZ+0x40], R7 ;  /* 0x00004007040085a7 */ /* 0x000e6400080010ff */
[----:B-1----:R-:W-:Y:S05]  /*9430*/  @!P0 BRA `(.L_x_136) ;  /* 0xfffffffc00f08947 */ /* 0x002fea000383ffff */
[----:B------:R-:W-:Y:S05]  /*9440*/  BRA `(.L_x_31) ;  /* 0xffffff9000247947 */ /* 0x000fea000383ffff */
.L_x_37:
[----:B-1----:R-:W-:-:S07]  /*9450*/  MOV R2, UR53 ;  /* 0x0000003500027c02 */ /* 0x002fce0008000f00 */
.L_x_137:
[----:B-1----:R1:W3:Y:S02]  /*9460*/  SYNCS.PHASECHK.TRANS64.TRYWAIT P0, [R2+URZ+0xd0], R3 ;  /* 0x0000d003020075a7 */ /* 0x0022e400080011ff */
[----:B---3--:R-:W-:Y:S05]  /*9470*/  @!P0 NANOSLEEP.SYNCS 0x989680 ;  /* 0x009896800000895d */ /* 0x008fea0003900000 */
[----:B------:R-:W3:Y:S02]  /*9480*/  @!P0 SYNCS.PHASECHK.TRANS64 P0, [R2+URZ+0xd0], R3 ;  /* 0x0000d003020085a7 */ /* 0x000ee400080010ff */
[----:B---3--:R-:W-:Y:S05]  /*9490*/  @!P0 BRA `(.L_x_137) ;  /* 0xfffffffc00f08947 */ /* 0x008fea000383ffff */
[----:B------:R-:W-:Y:S05]  /*94a0*/  BRA `(.L_x_138) ;  /* 0xffffff9400507947 */ /* 0x000fea000383ffff */
.L_x_41:
[----:B------:R-:W-:-:S07]  /*94b0*/  MOV R0, UR4 ;  /* 0x0000000400007c02 */ /* 0x000fce0008000f00 */
.L_x_139:
[----:B-1----:R1:W2:Y:S02]  /*94c0*/  SYNCS.PHASECHK.TRANS64.TRYWAIT P0, [R0+URZ], R3 ;  /* 0x00000003000075a7 */ /* 0x0022a400080011ff */
[----:B--2---:R-:W-:Y:S05]  /*94d0*/  @!P0 NANOSLEEP.SYNCS 0x989680 ;  /* 0x009896800000895d */ /* 0x004fea0003900000 */
[----:B------:R-:W2:Y:S02]  /*94e0*/  @!P0 SYNCS.PHASECHK.TRANS64 P0, [R0+URZ], R3 ;  /* 0x00000003000085a7 */ /* 0x000ea400080010ff */
[----:B--2---:R-:W-:Y:S05]  /*94f0*/  @!P0 BRA `(.L_x_139) ;  /* 0xfffffffc00f08947 */ /* 0x004fea000383ffff */
[----:B------:R-:W-:Y:S05]  /*9500*/  BRA `(.L_x_140) ;  /* 0xffffff9800a07947 */ /* 0x000fea000383ffff */
.L_x_42:
[----:B------:R-:W-:-:S07]  /*9510*/  MOV R0, UR4 ;  /* 0x0000000400007c02 */ /* 0x000fce0008000f00 */
.L_x_141:
[----:B-1----:R1:W2:Y:S02]  /*9520*/  SYNCS.PHASECHK.TRANS64.TRYWAIT P0, [R0+URZ], R3 ;  /* 0x00000003000075a7 */ /* 0x0022a400080011ff */
[----:B--2---:R-:W-:Y:S05]  /*9530*/  @!P0 NANOSLEEP.SYNCS 0x989680 ;  /* 0x009896800000895d */ /* 0x004fea0003900000 */
[----:B------:R-:W2:Y:S02]  /*9540*/  @!P0 SYNCS.PHASECHK.TRANS64 P0, [R0+URZ], R3 ;  /* 0x00000003000085a7 */ /* 0x000ea400080010ff */
[----:B--2---:R-:W-:Y:S05]  /*9550*/  @!P0 BRA `(.L_x_141) ;  /* 0xfffffffc00f08947 */ /* 0x004fea000383ffff */
[----:B------:R-:W-:Y:S05]  /*9560*/  BRA `(.L_x_142) ;  /* 0xffffff9800ac7947 */ /* 0x000fea000383ffff */
.L_x_43:
[----:B------:R-:W-:-:S07]  /*9570*/  MOV R0, UR4 ;  /* 0x0000000400007c02 */ /* 0x000fce0008000f00 */
.L_x_143:
[----:B-1----:R1:W2:Y:S02]  /*9580*/  SYNCS.PHASECHK.TRANS64.TRYWAIT P0, [R0+URZ], R3 ;  /* 0x00000003000075a7 */ /* 0x0022a400080011ff */
[----:B--2---:R-:W-:Y:S05]  /*9590*/  @!P0 NANOSLEEP.SYNCS 0x989680 ;  /* 0x009896800000895d */ /* 0x004fea0003900000 */
[----:B------:R-:W2:Y:S02]  /*95a0*/  @!P0 SYNCS.PHASECHK.TRANS64 P0, [R0+URZ], R3 ;  /* 0x00000003000085a7 */ /* 0x000ea400080010ff */
[----:B--2---:R-:W-:Y:S05]  /*95b0*/  @!P0 BRA `(.L_x_143) ;  /* 0xfffffffc00f08947 */ /* 0x004fea000383ffff */
[----:B------:R-:W-:Y:S05]  /*95c0*/  BRA `(.L_x_144) ;  /* 0xffffff9800b87947 */ /* 0x000fea000383ffff */
.L_x_44:
[----:B------:R-:W-:-:S07]  /*95d0*/  MOV R0, UR4 ;  /* 0x0000000400007c02 */ /* 0x000fce0008000f00 */
.L_x_145:
[----:B-1----:R1:W2:Y:S02]  /*95e0*/  SYNCS.PHASECHK.TRANS64.TRYWAIT P0, [R0+URZ], R3 ;  /* 0x00000003000075a7 */ /* 0x0022a400080011ff */
[----:B--2---:R-:W-:Y:S05]  /*95f0*/  @!P0 NANOSLEEP.SYNCS 0x989680 ;  /* 0x009896800000895d */ /* 0x004fea0003900000 */
[----:B------:R-:W2:Y:S02]  /*9600*/  @!P0 SYNCS.PHASECHK.TRANS64 P0, [R0+URZ], R3 ;  /* 0x00000003000085a7 */ /* 0x000ea400080010ff */
[----:B--2---:R-:W-:Y:S05]  /*9610*/  @!P0 BRA `(.L_x_145) ;  /* 0xfffffffc00f08947 */ /* 0x004fea000383ffff */
[----:B------:R-:W-:Y:S05]  /*9620*/  BRA `(.L_x_146) ;  /* 0xffffff9800c47947 */ /* 0x000fea000383ffff */
.L_x_45:
[----:B------:R-:W-:-:S07]  /*9630*/  MOV R0, UR4 ;  /* 0x0000000400007c02 */ /* 0x000fce0008000f00 */
.L_x_147:
[----:B-1----:R1:W2:Y:S02]  /*9640*/  SYNCS.PHASECHK.TRANS64.TRYWAIT P0, [R0+URZ], R3 ;  /* 0x00000003000075a7 */ /* 0x0022a400080011ff */
[----:B--2---:R-:W-:Y:S05]  /*9650*/  @!P0 NANOSLEEP.SYNCS 0x989680 ;  /* 0x009896800000895d */ /* 0x004fea0003900000 */
[----:B------:R-:W2:Y:S02]  /*9660*/  @!P0 SYNCS.PHASECHK.TRANS64 P0, [R0+URZ], R3 ;  /* 0x00000003000085a7 */ /* 0x000ea400080010ff */
[----:B--2---:R-:W-:Y:S05]  /*9670*/  @!P0 BRA `(.L_x_147) ;  /* 0xfffffffc00f08947 */ /* 0x004fea000383ffff */
[----:B------:R-:W-:Y:S05]  /*9680*/  BRA `(.L_x_148) ;  /* 0xffffff9800d07947 */ /* 0x000fea000383ffff */
.L_x_46:
[----:B------:R-:W-:-:S07]  /*9690*/  MOV R0, UR4 ;  /* 0x0000000400007c02 */ /* 0x000fce0008000f00 */
.L_x_149:
[----:B-1----:R1:W2:Y:S02]  /*96a0*/  SYNCS.PHASECHK.TRANS64.TRYWAIT P0, [R0+URZ], R3 ;  /* 0x00000003000075a7 */ /* 0x0022a400080011ff */
[----:B--2---:R-:W-:Y:S05]  /*96b0*/  @!P0 NANOSLEEP.SYNCS 0x989680 ;  /* 0x009896800000895d */ /* 0x004fea0003900000 */
[----:B------:R-:W2:Y:S02]  /*96c0*/  @!P0 SYNCS.PHASECHK.TRANS64 P0, [R0+URZ], R3 ;  /* 0x00000003000085a7 */ /* 0x000ea400080010ff */
[----:B--2---:R-:W-:Y:S05]  /*96d0*/  @!P0 BRA `(.L_x_149) ;  /* 0xfffffffc00f08947 */ /* 0x004fea000383ffff */
[----:B------:R-:W-:Y:S05]  /*96e0*/  BRA `(.L_x_150) ;  /* 0xffffff9800dc7947 */ /* 0x000fea000383ffff */
.L_x_47:
[----:B------:R-:W-:-:S07]  /*96f0*/  MOV R0, UR4 ;  /* 0x0000000400007c02 */ /* 0x000fce0008000f00 */
.L_x_151:
[----:B-1----:R1:W2:Y:S02]  /*9700*/  SYNCS.PHASECHK.TRANS64.TRYWAIT P0, [R0+URZ], R3 ;  /* 0x00000003000075a7 */ /* 0x0022a400080011ff */
[----:B--2---:R-:W-:Y:S05]  /*9710*/  @!P0 NANOSLEEP.SYNCS 0x989680 ;  /* 0x009896800000895d */ /* 0x004fea0003900000 */
[----:B------:R-:W2:Y:S02]  /*9720*/  @!P0 SYNCS.PHASECHK.TRANS64 P0, [R0+URZ], R3 ;  /* 0x00000003000085a7 */ /* 0x000ea400080010ff */
[----:B--2---:R-:W-:Y:S05]  /*9730*/  @!P0 BRA `(.L_x_151) ;  /* 0xfffffffc00f08947 */ /* 0x004fea000383ffff */
[----:B------:R-:W-:Y:S05]  /*9740*/  BRA `(.L_x_152) ;  /* 0xffffff9800e87947 */ /* 0x000fea000383ffff */
.L_x_50:
[----:B------:R-:W-:-:S07]  /*9750*/  MOV R4, UR49 ;  /* 0x0000003100047c02 */ /* 0x000fce0008000f00 */
.L_x_153:
[----:B--2---:R2:W3:Y:S02]  /*9760*/  SYNCS.PHASECHK.TRANS64.TRYWAIT P1, [R4+URZ+0xd8], R7 ;  /* 0x0000d807040075a7 */ /* 0x0044e400080211ff */
[----:B---3--:R-:W-:Y:S05]  /*9770*/  @!P1 NANOSLEEP.SYNCS 0x989680 ;  /* 0x009896800000995d */ /* 0x008fea0003900000 */
[----:B------:R-:W3:Y:S02]  /*9780*/  @!P1 SYNCS.PHASECHK.TRANS64 P1, [R4+URZ+0xd8], R7 ;  /* 0x0000d807040095a7 */ /* 0x000ee400080210ff */
[----:B---3--:R-:W-:Y:S05]  /*9790*/  @!P1 BRA `(.L_x_153) ;  /* 0xfffffffc00f09947 */ /* 0x008fea000383ffff */
[----:B------:R-:W-:Y:S05]  /*97a0*/  BRA `(.L_x_154) ;  /* 0xffffff9c004c7947 */ /* 0x000fea000383ffff */
.L_x_51:
[----:B--2---:R-:W-:-:S07]  /*97b0*/  MOV R4, UR49 ;  /* 0x0000003100047c02 */ /* 0x004fce0008000f00 */
.L_x_155:
[----:B--2---:R2:W3:Y:S02]  /*97c0*/  SYNCS.PHASECHK.TRANS64.TRYWAIT P1, [R4+URZ+0xd0], R5 ;  /* 0x0000d005040075a7 */ /* 0x0044e400080211ff */
[----:B---3--:R-:W-:Y:S05]  /*97d0*/  @!P1 NANOSLEEP.SYNCS 0x989680 ;  /* 0x009896800000995d */ /* 0x008fea0003900000 */
[----:B------:R-:W3:Y:S02]  /*97e0*/  @!P1 SYNCS.PHASECHK.TRANS64 P1, [R4+URZ+0xd0], R5 ;  /* 0x0000d005040095a7 */ /* 0x000ee400080210ff */
[----:B---3--:R-:W-:Y:S05]  /*97f0*/  @!P1 BRA `(.L_x_155) ;  /* 0xfffffffc00f09947 */ /* 0x008fea000383ffff */
[----:B------:R-:W-:Y:S05]  /*9800*/  BRA `(.L_x_156) ;  /* 0xffffff9c00547947 */ /* 0x000fea000383ffff */
.L_x_59:
[----:B------:R-:W-:-:S07]  /*9810*/  MOV R0, UR7 ;  /* 0x0000000700007c02 */ /* 0x000fce0008000f00 */
.L_x_157:
[----:B---3--:R3:W4:Y:S02]  /*9820*/  SYNCS.PHASECHK.TRANS64.TRYWAIT P0, [R0+URZ+0xd0], R3 ;  /* 0x0000d003000075a7 */ /* 0x00872400080011ff */
[----:B----4-:R-:W-:Y:S05]  /*9830*/  @!P0 NANOSLEEP.SYNCS 0x989680 ;  /* 0x009896800000895d */ /* 0x010fea0003900000 */
[----:B------:R-:W4:Y:S02]  /*9840*/  @!P0 SYNCS.PHASECHK.TRANS64 P0, [R0+URZ+0xd0], R3 ;  /* 0x0000d003000085a7 */ /* 0x000f2400080010ff */
[----:B----4-:R-:W-:Y:S05]  /*9850*/  @!P0 BRA `(.L_x_157) ;  /* 0xfffffffc00f08947 */ /* 0x010fea000383ffff */
[----:B------:R-:W-:Y:S05]  /*9860*/  BRA `(.L_x_158) ;  /* 0xffffffa000dc7947 */ /* 0x000fea000383ffff */
.L_x_60:
[----:B------:R-:W-:-:S07]  /*9870*/  MOV R0, UR9 ;  /* 0x0000000900007c02 */ /* 0x000fce0008000f00 */
.L_x_159:
[----:B--2---:R2:W3:Y:S02]  /*9880*/  SYNCS.PHASECHK.TRANS64.TRYWAIT P0, [R0+URZ+0xf0], R3 ;  /* 0x0000f003000075a7 */ /* 0x0044e400080011ff */
[----:B---3--:R-:W-:Y:S05]  /*9890*/  @!P0 NANOSLEEP.SYNCS 0x989680 ;  /* 0x009896800000895d */ /* 0x008fea0003900000 */
[----:B------:R-:W3:Y:S02]  /*98a0*/  @!P0 SYNCS.PHASECHK.TRANS64 P0, [R0+URZ+0xf0], R3 ;  /* 0x0000f003000085a7 */ /* 0x000ee400080010ff */
[----:B---3--:R-:W-:Y:S05]  /*98b0*/  @!P0 BRA `(.L_x_159) ;  /* 0xfffffffc00f08947 */ /* 0x008fea000383ffff */
[----:B------:R-:W-:Y:S05]  /*98c0*/  BRA `(.L_x_160) ;  /* 0xffffffa000f47947 */ /* 0x000fea000383ffff */
.L_x_63:
[----:B--2---:R-:W-:Y:S07]  /*98d0*/  MOV R0, UR8 ;  /* 0x0000000800007c02 */ /* 0x004fee0008000f00 */
.L_x_161:
[----:B--2---:R2:W3:Y:S02]  /*98e0*/  SYNCS.PHASECHK.TRANS64.TRYWAIT P0, [R0+URZ], R9 ;  /* 0x00000009000075a7 */ /* 0x0044e400080011ff */
[----:B---3--:R-:W-:Y:S05]  /*98f0*/  @!P0 NANOSLEEP.SYNCS 0x989680 ;  /* 0x009896800000895d */ /* 0x008fea0003900000 */
[----:B------:R-:W3:Y:S02]  /*9900*/  @!P0 SYNCS.PHASECHK.TRANS64 P0, [R0+URZ], R9 ;  /* 0x00000009000085a7 */ /* 0x000ee400080010ff */
[----:B---3--:R-:W-:Y:S05]  /*9910*/  @!P0 BRA `(.L_x_161) ;  /* 0xfffffffc00f08947 */ /* 0x008fea000383ffff */
[----:B------:R-:W-:Y:S05]  /*9920*/  BRA `(.L_x_62) ;  /* 0xffffffa400247947 */ /* 0x000fea000383ffff */
.L_x_66:
[----:B------:R-:W-:-:S07]  /*9930*/  MOV R0, UR5 ;  /* 0x0000000500007c02 */ /* 0x000fce0008000f00 */
.L_x_162:
[----:B--2---:R2:W4:Y:S02]  /*9940*/  SYNCS.PHASECHK.TRANS64.TRYWAIT P0, [R0+URZ], R3 ;  /* 0x00000003000075a7 */ /* 0x00452400080011ff */
[----:B----4-:R-:W-:Y:S05]  /*9950*/  @!P0 NANOSLEEP.SYNCS 0x989680 ;  /* 0x009896800000895d */ /* 0x010fea0003900000 */
[----:B------:R-:W4:Y:S02]  /*9960*/  @!P0 SYNCS.PHASECHK.TRANS64 P0, [R0+URZ], R3 ;  /* 0x00000003000085a7 */ /* 0x000f2400080010ff */
[----:B----4-:R-:W-:Y:S05]  /*9970*/  @!P0 BRA `(.L_x_162) ;  /* 0xfffffffc00f08947 */ /* 0x010fea000383ffff */
[----:B------:R-:W-:Y:S05]  /*9980*/  BRA `(.L_x_163) ;  /* 0xffffffa800147947 */ /* 0x000fea000383ffff */
.L_x_67:
[----:B------:R-:W-:-:S07]  /*9990*/  MOV R0, UR6 ;  /* 0x0000000600007c02 */ /* 0x000fce0008000f00 */
.L_x_164:
[----:B--2---:R2:W4:Y:S02]  /*99a0*/  SYNCS.PHASECHK.TRANS64.TRYWAIT P0, [R0+URZ], R3 ;  /* 0x00000003000075a7 */ /* 0x00452400080011ff */
[----:B----4-:R-:W-:Y:S05]  /*99b0*/  @!P0 NANOSLEEP.SYNCS 0x989680 ;  /* 0x009896800000895d */ /* 0x010fea0003900000 */
[----:B------:R-:W4:Y:S02]  /*99c0*/  @!P0 SYNCS.PHASECHK.TRANS64 P0, [R0+URZ], R3 ;  /* 0x00000003000085a7 */ /* 0x000f2400080010ff */
[----:B----4-:R-:W-:Y:S05]  /*99d0*/  @!P0 BRA `(.L_x_164) ;  /* 0xfffffffc00f08947 */ /* 0x010fea000383ffff */
[----:B------:R-:W-:Y:S05]  /*99e0*/  BRA `(.L_x_165) ;  /* 0xffffffa800207947 */ /* 0x000fea000383ffff */
.L_x_72:
[----:B------:R-:W-:Y:S07]  /*99f0*/  MOV R3, UR17 ;  /* 0x0000001100037c02 */ /* 0x000fee0008000f00 */
.L_x_166:
[----:B---3--:R3:W4:Y:S02]  /*9a00*/  SYNCS.PHASECHK.TRANS64.TRYWAIT P2, [R3+URZ+0xd0], R0 ;  /* 0x0000d000030075a7 */ /* 0x00872400080411ff */
[----:B----4-:R-:W-:Y:S05]  /*9a10*/  @!P2 NANOSLEEP.SYNCS 0x989680 ;  /* 0x009896800000a95d */ /* 0x010fea0003900000 */
[----:B------:R-:W4:Y:S02]  /*9a20*/  @!P2 SYNCS.PHASECHK.TRANS64 P2, [R3+URZ+0xd0], R0 ;  /* 0x0000d0000300a5a7 */ /* 0x000f2400080410ff */
[----:B----4-:R-:W-:Y:S05]  /*9a30*/  @!P2 BRA `(.L_x_166) ;  /* 0xfffffffc00f0a947 */ /* 0x010fea000383ffff */
[----:B------:R-:W-:Y:S05]  /*9a40*/  BRA `(.L_x_167) ;  /* 0xffffffb0002c7947 */ /* 0x000fea000383ffff */
.L_x_75:
[----:B------:R-:W-:Y:S07]  /*9a50*/  MOV R0, UR17 ;  /* 0x0000001100007c02 */ /* 0x000fee0008000f00 */
.L_x_168:
[----:B--2---:R2:W3:Y:S02]  /*9a60*/  SYNCS.PHASECHK.TRANS64.TRYWAIT P0, [R0+URZ+0xc8], R3 ;  /* 0x0000c803000075a7 */ /* 0x0044e400080011ff */
[----:B---3--:R-:W-:Y:S05]  /*9a70*/  @!P0 NANOSLEEP.SYNCS 0x989680 ;  /* 0x009896800000895d */ /* 0x008fea0003900000 */
[----:B------:R-:W3:Y:S02]  /*9a80*/  @!P0 SYNCS.PHASECHK.TRANS64 P0, [R0+URZ+0xc8], R3 ;  /* 0x0000c803000085a7 */ /* 0x000ee400080010ff */
[----:B---3--:R-:W-:Y:S05]  /*9a90*/  @!P0 BRA `(.L_x_168) ;  /* 0xfffffffc00f08947 */ /* 0x008fea000383ffff */
[----:B------:R-:W-:Y:S05]  /*9aa0*/  BRA `(.L_x_74) ;  /* 0xffffffb4003c7947 */ /* 0x000fea000383ffff */
.L_x_78:
[----:B------:R-:W-:Y:S07]  /*9ab0*/  MOV R3, UR17 ;  /* 0x0000001100037c02 */ /* 0x000fee0008000f00 */
.L_x_169:
[----:B--2---:R2:W3:Y:S02]  /*9ac0*/  SYNCS.PHASECHK.TRANS64.TRYWAIT P0, [R3+URZ+0xa0], R12 ;  /* 0x0000a00c030075a7 */ /* 0x0044e400080011ff */
[----:B---3--:R-:W-:Y:S05]  /*9ad0*/  @!P0 NANOSLEEP.SYNCS 0x989680 ;  /* 0x009896800000895d */ /* 0x008fea0003900000 */
[----:B------:R-:W3:Y:S02]  /*9ae0*/  @!P0 SYNCS.PHASECHK.TRANS64 P0, [R3+URZ+0xa0], R12 ;  /* 0x0000a00c030085a7 */ /* 0x000ee400080010ff */
[----:B---3--:R-:W-:Y:S05]  /*9af0*/  @!P0 BRA `(.L_x_169) ;  /* 0xfffffffc00f08947 */ /* 0x008fea000383ffff */
[----:B------:R-:W-:Y:S05]  /*9b00*/  BRA `(.L_x_170) ;  /* 0xffffffb800047947 */ /* 0x000fea000383ffff */
.L_x_79:
[----:B--2---:R-:W-:Y:S07]  /*9b10*/  MOV R3, UR17 ;  /* 0x0000001100037c02 */ /* 0x004fee0008000f00 */
.L_x_171:
[----:B--2---:R2:W3:Y:S02]  /*9b20*/  SYNCS.PHASECHK.TRANS64.TRYWAIT P0, [R3+URZ+0xa8], R12 ;  /* 0x0000a80c030075a7 */ /* 0x0044e400080011ff */
[----:B---3--:R-:W-:Y:S05]  /*9b30*/  @!P0 NANOSLEEP.SYNCS 0x989680 ;  /* 0x009896800000895d */ /* 0x008fea0003900000 */
[----:B------:R-:W3:Y:S02]  /*9b40*/  @!P0 SYNCS.PHASECHK.TRANS64 P0, [R3+URZ+0xa8], R12 ;  /* 0x0000a80c030085a7 */ /* 0x000ee400080010ff */
[----:B---3--:R-:W-:Y:S05]  /*9b50*/  @!P0 BRA `(.L_x_171) ;  /* 0xfffffffc00f08947 */ /* 0x008fea000383ffff */
[----:B------:R-:W-:Y:S05]  /*9b60*/  BRA `(.L_x_172) ;  /* 0xffffffb800447947 */ /* 0x000fea000383ffff */
.L_x_80:
[----:B--2---:R-:W-:Y:S07]  /*9b70*/  MOV R3, UR17 ;  /* 0x0000001100037c02 */ /* 0x004fee0008000f00 */
.L_x_173:
[----:B--2---:R2:W3:Y:S02]  /*9b80*/  SYNCS.PHASECHK.TRANS64.TRYWAIT P0, [R3+URZ+0xb0], R12 ;  /* 0x0000b00c030075a7 */ /* 0x0044e400080011ff */
[----:B---3--:R-:W-:Y:S05]  /*9b90*/  @!P0 NANOSLEEP.SYNCS 0x989680 ;  /* 0x009896800000895d */ /* 0x008fea0003900000 */
[----:B------:R-:W3:Y:S02]  /*9ba0*/  @!P0 SYNCS.PHASECHK.TRANS64 P0, [R3+URZ+0xb0], R12 ;  /* 0x0000b00c030085a7 */ /* 0x000ee400080010ff */
[----:B---3--:R-:W-:Y:S05]  /*9bb0*/  @!P0 BRA `(.L_x_173) ;  /* 0xfffffffc00f08947 */ /* 0x008fea000383ffff */
[----:B------:R-:W-:Y:S05]  /*9bc0*/  BRA `(.L_x_174) ;  /* 0xffffffb800847947 */ /* 0x000fea000383ffff */
.L_x_81:
[----:B------:R-:W-:Y:S07]  /*9bd0*/  MOV R3, UR17 ;  /* 0x0000001100037c02 */ /* 0x000fee0008000f00 */
.L_x_175:
[----:B-1----:R1:W2:Y:S02]  /*9be0*/  SYNCS.PHASECHK.TRANS64.TRYWAIT P0, [R3+URZ+0xb8], R12 ;  /* 0x0000b80c030075a7 */ /* 0x0022a400080011ff */
[----:B--2---:R-:W-:Y:S05]  /*9bf0*/  @!P0 NANOSLEEP.SYNCS 0x989680 ;  /* 0x009896800000895d */ /* 0x004fea0003900000 */
[----:B------:R-:W2:Y:S02]  /*9c00*/  @!P0 SYNCS.PHASECHK.TRANS64 P0, [R3+URZ+0xb8], R12 ;  /* 0x0000b80c030085a7 */ /* 0x000ea400080010ff */
[----:B--2---:R-:W-:Y:S05]  /*9c10*/  @!P0 BRA `(.L_x_175) ;  /* 0xfffffffc00f08947 */ /* 0x004fea000383ffff */
[----:B------:R-:W-:Y:S05]  /*9c20*/  BRA `(.L_x_176) ;  /* 0xffffffbc00047947 */ /* 0x000fea000383ffff */
.L_x_83:
[----:B------:R-:W-:-:S07]  /*9c30*/  MOV R0, UR17 ;  /* 0x0000001100007c02 */ /* 0x000fce0008000f00 */
.L_x_177:
[----:B-1----:R1:W3:Y:S02]  /*9c40*/  SYNCS.PHASECHK.TRANS64.TRYWAIT P0, [R0+URZ+0xa0], R3 ;  /* 0x0000a003000075a7 */ /* 0x0022e400080011ff */
[----:B---3--:R-:W-:Y:S05]  /*9c50*/  @!P0 NANOSLEEP.SYNCS 0x989680 ;  /* 0x009896800000895d */ /* 0x008fea0003900000 */
[----:B------:R-:W3:Y:S02]  /*9c60*/  @!P0 SYNCS.PHASECHK.TRANS64 P0, [R0+URZ+0xa0], R3 ;  /* 0x0000a003000085a7 */ /* 0x000ee400080010ff */
[----:B---3--:R-:W-:Y:S05]  /*9c70*/  @!P0 BRA `(.L_x_177) ;  /* 0xfffffffc00f08947 */ /* 0x008fea000383ffff */
[----:B------:R-:W-:Y:S05]  /*9c80*/  BRA `(.L_x_178) ;  /* 0xffffffbc00607947 */ /* 0x000fea000383ffff */
.L_x_84:
[----:B-1----:R-:W-:-:S07]  /*9c90*/  MOV R0, UR17 ;  /* 0x0000001100007c02 */ /* 0x002fce0008000f00 */
.L_x_179:
[----:B-1----:R1:W3:Y:S02]  /*9ca0*/  SYNCS.PHASECHK.TRANS64.TRYWAIT P0, [R0+URZ+0xa8], R3 ;  /* 0x0000a803000075a7 */ /* 0x0022e400080011ff */
[----:B---3--:R-:W-:Y:S05]  /*9cb0*/  @!P0 NANOSLEEP.SYNCS 0x989680 ;  /* 0x009896800000895d */ /* 0x008fea0003900000 */
[----:B------:R-:W3:Y:S02]  /*9cc0*/  @!P0 SYNCS.PHASECHK.TRANS64 P0, [R0+URZ+0xa8], R3 ;  /* 0x0000a803000085a7 */ /* 0x000ee400080010ff */
[----:B---3--:R-:W-:Y:S05]  /*9cd0*/  @!P0 BRA `(.L_x_179) ;  /* 0xfffffffc00f08947 */ /* 0x008fea000383ffff */
[----:B------:R-:W-:Y:S05]  /*9ce0*/  BRA `(.L_x_180) ;  /* 0xffffffbc00507947 */ /* 0x000fea000383ffff */
.L_x_85:
[----:B-1----:R-:W-:-:S07]  /*9cf0*/  MOV R0, UR17 ;  /* 0x0000001100007c02 */ /* 0x002fce0008000f00 */
.L_x_181:
[----:B-1----:R1:W3:Y:S02]  /*9d00*/  SYNCS.PHASECHK.TRANS64.TRYWAIT P0, [R0+URZ+0xb0], R3 ;  /* 0x0000b003000075a7 */ /* 0x0022e400080011ff */
[----:B---3--:R-:W-:Y:S05]  /*9d10*/  @!P0 NANOSLEEP.SYNCS 0x989680 ;  /* 0x009896800000895d */ /* 0x008fea0003900000 */
[----:B------:R-:W3:Y:S02]  /*9d20*/  @!P0 SYNCS.PHASECHK.TRANS64 P0, [R0+URZ+0xb0], R3 ;  /* 0x0000b003000085a7 */ /* 0x000ee400080010ff */
[----:B---3--:R-:W-:Y:S05]  /*9d30*/  @!P0 BRA `(.L_x_181) ;  /* 0xfffffffc00f08947 */ /* 0x008fea000383ffff */
[----:B------:R-:W-:Y:S05]  /*9d40*/  BRA `(.L_x_182) ;  /* 0xffffffbc00407947 */ /* 0x000fea000383ffff */
.L_x_87:
[----:B------:R-:W-:Y:S07]  /*9d50*/  MOV R0, UR51 ;  /* 0x0000003300007c02 */ /* 0x000fee0008000f00 */
.L_x_183:
[----:B--2---:R2:W4:Y:S02]  /*9d60*/  SYNCS.PHASECHK.TRANS64.TRYWAIT P0, [R0+URZ+0xd0], R3 ;  /* 0x0000d003000075a7 */ /* 0x00452400080011ff */
[----:B----4-:R-:W-:Y:S05]  /*9d70*/  @!P0 NANOSLEEP.SYNCS 0x989680 ;  /* 0x009896800000895d */ /* 0x010fea0003900000 */
[----:B------:R-:W4:Y:S02]  /*9d80*/  @!P0 SYNCS.PHASECHK.TRANS64 P0, [R0+URZ+0xd0], R3 ;  /* 0x0000d003000085a7 */ /* 0x000f2400080010ff */
[----:B----4-:R-:W-:Y:S05]  /*9d90*/  @!P0 BRA `(.L_x_183) ;  /* 0xfffffffc00f08947 */ /* 0x010fea000383ffff */
[----:B------:R-:W-:Y:S05]  /*9da0*/  BRA `(.L_x_184) ;  /* 0xffffffc000247947 */ /* 0x000fea000383ffff */
.L_x_98:
[----:B-1----:R-:W-:Y:S04]  /*9db0*/  MOV R0, UR51 ;  /* 0x0000003300007c02 */ /* 0x002fe80008000f00 */
[----:B------:R1:W3:Y:S03]  /*9dc0*/  SYNCS.PHASECHK.TRANS64.TRYWAIT P1, [R0+URZ+0x80], R5 ;  /* 0x00008005000075a7 */ /* 0x0002e600080211ff */
[----:B---3--:R-:W-:Y:S05]  /*9dd0*/  @!P1 NANOSLEEP.SYNCS 0x989680 ;  /* 0x009896800000995d */ /* 0x008fea0003900000 */
[----:B------:R-:W3:Y:S02]  /*9de0*/  @!P1 SYNCS.PHASECHK.TRANS64 P1, [R0+URZ+0x80], R5 ;  /* 0x00008005000095a7 */ /* 0x000ee400080210ff */
[----:B---3--:R-:W-:Y:S05]  /*9df0*/  @!P1 BRA `(.L_x_98) ;  /* 0xfffffffc00ec9947 */ /* 0x008fea000383ffff */
[----:B------:R-:W-:Y:S05]  /*9e00*/  BRA `(.L_x_97) ;  /* 0xffffffd000787947 */ /* 0x000fea000383ffff */
.L_x_100:
[----:B-1----:R1:W4:Y:S02]  /*9e10*/  SYNCS.PHASECHK.TRANS64.TRYWAIT P1, [R84+URZ+0xe0], R3 ;  /* 0x0000e003540075a7 */ /* 0x00232400080211ff */
[----:B----4-:R-:W-:Y:S05]  /*9e20*/  @!P1 NANOSLEEP.SYNCS 0x989680 ;  /* 0x009896800000995d */ /* 0x010fea0003900000 */
[----:B------:R-:W4:Y:S02]  /*9e30*/  @!P1 SYNCS.PHASECHK.TRANS64 P1, [R84+URZ+0xe0], R3 ;  /* 0x0000e003540095a7 */ /* 0x000f2400080210ff */
[----:B----4-:R-:W-:Y:S05]  /*9e40*/  @!P1 BRA `(.L_x_100) ;  /* 0xfffffffc00f09947 */ /* 0x010fea000383ffff */
[----:B------:R-:W-:Y:S05]  /*9e50*/  BRA `(.L_x_99) ;  /* 0xffffffd000947947 */ /* 0x000fea000383ffff */
.L_x_109:
[----:B--2---:R2:W4:Y:S02]  /*9e60*/  SYNCS.PHASECHK.TRANS64.TRYWAIT P1, [R4+URZ+0x80], R3 ;  /* 0x00008003040075a7 */ /* 0x00452400080211ff */
[----:B----4-:R-:W-:Y:S05]  /*9e70*/  @!P1 NANOSLEEP.SYNCS 0x989680 ;  /* 0x009896800000995d */ /* 0x010fea0003900000 */
[----:B------:R-:W4:Y:S02]  /*9e80*/  @!P1 SYNCS.PHASECHK.TRANS64 P1, [R4+URZ+0x80], R3 ;  /* 0x00008003040095a7 */ /* 0x000f2400080210ff */
[----:B----4-:R-:W-:Y:S05]  /*9e90*/  @!P1 BRA `(.L_x_109) ;  /* 0xfffffffc00f09947 */ /* 0x010fea000383ffff */
[----:B------:R-:W-:Y:S05]  /*9ea0*/  BRA `(.L_x_108) ;  /* 0xffffffd800847947 */ /* 0x000fea000383ffff */
.L_x_117:
[----:B--2---:R2:W4:Y:S02]  /*9eb0*/  SYNCS.PHASECHK.TRANS64.TRYWAIT P1, [R16+URZ+0x80], R5 ;  /* 0x00008005100075a7 */ /* 0x00452400080211ff */
[----:B----4-:R-:W-:Y:S05]  /*9ec0*/  @!P1 NANOSLEEP.SYNCS 0x989680 ;  /* 0x009896800000995d */ /* 0x010fea0003900000 */
[----:B------:R-:W4:Y:S02]  /*9ed0*/  @!P1 SYNCS.PHASECHK.TRANS64 P1, [R16+URZ+0x80], R5 ;  /* 0x00008005100095a7 */ /* 0x000f2400080210ff */
[----:B----4-:R-:W-:Y:S05]  /*9ee0*/  @!P1 BRA `(.L_x_117) ;  /* 0xfffffffc00f09947 */ /* 0x010fea000383ffff */
[----:B------:R-:W-:Y:S05]  /*9ef0*/  BRA `(.L_x_116) ;  /* 0xffffffe000887947 */ /* 0x000fea000383ffff */
.L_x_125:
[----:B--2---:R2:W4:Y:S02]  /*9f00*/  SYNCS.PHASECHK.TRANS64.TRYWAIT P1, [R17+URZ+0x80], R0 ;  /* 0x00008000110075a7 */ /* 0x00452400080211ff */
[----:B----4-:R-:W-:Y:S05]  /*9f10*/  @!P1 NANOSLEEP.SYNCS 0x989680 ;  /* 0x009896800000995d */ /* 0x010fea0003900000 */
[----:B------:R-:W4:Y:S02]  /*9f20*/  @!P1 SYNCS.PHASECHK.TRANS64 P1, [R17+URZ+0x80], R0 ;  /* 0x00008000110095a7 */ /* 0x000f2400080210ff */
[----:B----4-:R-:W-:Y:S05]  /*9f30*/  @!P1 BRA `(.L_x_125) ;  /* 0xfffffffc00f09947 */ /* 0x010fea000383ffff */
[----:B------:R-:W-:Y:S05]  /*9f40*/  BRA `(.L_x_124) ;  /* 0xffffffe800887947 */ /* 0x000fea000383ffff */
        .weak           $__internal_0_$__cuda_sm10x_tcgen05_guardrail_trap_col_being_dealloced_not_returned_by_alloc
        .type           $__internal_0_$__cuda_sm10x_tcgen05_guardrail_trap_col_being_dealloced_not_returned_by_alloc,@function
        .size           $__internal_0_$__cuda_sm10x_tcgen05_guardrail_trap_col_being_dealloced_not_returned_by_alloc,($__internal_1_$__cuda_sm10x_tcgen05_guardrail_trap_phase_invalid_during_alloc - $__internal_0_$__cuda_sm10x_tcgen05_guardrail_trap_col_being_dealloced_not_returned_by_alloc)
$__internal_0_$__cuda_sm10x_tcgen05_guardrail_trap_col_being_dealloced_not_returned_by_alloc:
[----:B------:R-:W-:Y:S05]  /*9f50*/  BPT.TRAP 0x1 ;  /* 0x000000040000795c */ /* 0x000fea0000300000 */
[----:B------:R-:W-:-:S04]  /*9f60*/  HFMA2 R3, -RZ, RZ, 0, 0 ;  /* 0x00000000ff037431 */ /* 0x000fc800000001ff */
[----:B------:R-:W-:Y:S05]  /*9f70*/  RET.REL.NODEC R2 `(_ZN7cutlass13device_kernelINS_4conv6kernel13ConvUniversalINS1_16ConvProblemShapeILNS1_8OperatorE2ELi3EEENS1_10collective14CollectiveConvINS1_47MainloopSm100TmaUmmaWarpSpecializedImplicitGemmILS5_2ELi8ELi3ELi1ELi2EN4cute5tupleIJNSA_1CILi2EEENSC_ILi1EEESE_EEEEENSB_IJNSC_ILi64EEENSB_IJNSC_ILi128EEEEEENSB_IJSH_EEEEEENS_10bfloat16_tESM_NSA_8TiledMMAINSA_8MMA_AtomIJNSA_20SM100_MMA_F16BF16_SSISM_SM_fLi64ELi128ELNSA_4UMMA5MajorE1ELSR_1ELNSQ_7ScaleInE0ELSS_0EEEEEENSA_6LayoutINSB_IJSE_SE_SE_EEENSB_IJNSC_ILi0EEESX_SX_EEEEENSB_IJNSA_10UnderscoreES10_S10_EEEEENS7_6detail27Sm100ImplicitGemmTileTraitsINSA_13SM90_TMA_LOADENSA_14ComposedLayoutINSA_7SwizzleILi3ELi4ELi3EEENSA_18smem_ptr_flag_bitsILi16EEENSV_INSB_IJSH_NSC_ILi8EEEEEENSB_IJSE_SH_EEEEEEEvEENS14_INSA_30SM90_TMA_LOAD_IM2COL_MULTICASTES1F_vEEEENS_8epilogue10collective18CollectiveEpilogueINS1K_23Sm100TmaWarpSpecializedILi4ELi2ELi16ELb1ELb0EEEJSL_NSB_IJNSV_ISH_SE_EENSV_INSC_ILi32EEESE_EEEEESM_NSB_IJlNSB_IJSE_lllEEESX_EEESM_S1U_NS1K_6fusion15FusionCallbacksIS1O_NS1V_17LinearCombinationISM_fSM_fLNS_15FloatRoundStyleE2EEESL_S1S_JEEENSA_5SM1004TMEM4LOAD26SM100_TMEM_LOAD_16dp256b4xES15_NS16_INS17_ILi2ELi4ELi3EEES1A_NSV_INSB_IJS1B_S1Q_EEENSB_IJS1Q_SE_EEEEEEENSA_17SM75_U32x4_LDSM_NENSA_14SM90_TMA_STOREES29_NSA_17SM90_U32x4_STSM_NENSA_39AutoVectorizingCopyWithAssumedAlignmentILi128EEEEEEvvEEEEvNT_6ParamsE) ;  /* 0xffffff6002207950 */ /* 0x000fea0003c3ffff */
        .weak           $__internal_1_$__cuda_sm10x_tcgen05_guardrail_trap_phase_invalid_during_alloc
        .type           $__internal_1_$__cuda_sm10x_tcgen05_guardrail_trap_phase_invalid_during_alloc,@function
        .size           $__internal_1_$__cuda_sm10x_tcgen05_guardrail_trap_phase_invalid_during_alloc,($__internal_2_$__cuda_sm10x_tcgen05_guardrail_trap_unallocated_columns_being_dealloced - $__internal_1_$__cuda_sm10x_tcgen05_guardrail_trap_phase_invalid_during_alloc)
$__internal_1_$__cuda_sm10x_tcgen05_guardrail_trap_phase_invalid_during_alloc:
[----:B------:R-:W-:Y:S05]  /*9f80*/  BPT.TRAP 0x1 ;  /* 0x000000040000795c */ /* 0x000fea0000300000 */
[----:B------:R-:W-:-:S04]  /*9f90*/  MOV R3, 0x0 ;  /* 0x0000000000037802 */ /* 0x000fc80000000f00 */
[----:B------:R-:W-:Y:S05]  /*9fa0*/  RET.REL.NODEC R2 `(_ZN7cutlass13device_kernelINS_4conv6kernel13ConvUniversalINS1_16ConvProblemShapeILNS1_8OperatorE2ELi3EEENS1_10collective14CollectiveConvINS1_47MainloopSm100TmaUmmaWarpSpecializedImplicitGemmILS5_2ELi8ELi3ELi1ELi2EN4cute5tupleIJNSA_1CILi2EEENSC_ILi1EEESE_EEEEENSB_IJNSC_ILi64EEENSB_IJNSC_ILi128EEEEEENSB_IJSH_EEEEEENS_10bfloat16_tESM_NSA_8TiledMMAINSA_8MMA_AtomIJNSA_20SM100_MMA_F16BF16_SSISM_SM_fLi64ELi128ELNSA_4UMMA5MajorE1ELSR_1ELNSQ_7ScaleInE0ELSS_0EEEEEENSA_6LayoutINSB_IJSE_SE_SE_EEENSB_IJNSC_ILi0EEESX_SX_EEEEENSB_IJNSA_10UnderscoreES10_S10_EEEEENS7_6detail27Sm100ImplicitGemmTileTraitsINSA_13SM90_TMA_LOADENSA_14ComposedLayoutINSA_7SwizzleILi3ELi4ELi3EEENSA_18smem_ptr_flag_bitsILi16EEENSV_INSB_IJSH_NSC_ILi8EEEEEENSB_IJSE_SH_EEEEEEEvEENS14_INSA_30SM90_TMA_LOAD_IM2COL_MULTICASTES1F_vEEEENS_8epilogue10collective18CollectiveEpilogueINS1K_23Sm100TmaWarpSpecializedILi4ELi2ELi16ELb1ELb0EEEJSL_NSB_IJNSV_ISH_SE_EENSV_INSC_ILi32EEESE_EEEEESM_NSB_IJlNSB_IJSE_lllEEESX_EEESM_S1U_NS1K_6fusion15FusionCallbacksIS1O_NS1V_17LinearCombinationISM_fSM_fLNS_15FloatRoundStyleE2EEESL_S1S_JEEENSA_5SM1004TMEM4LOAD26SM100_TMEM_LOAD_16dp256b4xES15_NS16_INS17_ILi2ELi4ELi3EEES1A_NSV_INSB_IJS1B_S1Q_EEENSB_IJS1Q_SE_EEEEEEENSA_17SM75_U32x4_LDSM_NENSA_14SM90_TMA_STOREES29_NSA_17SM90_U32x4_STSM_NENSA_39AutoVectorizingCopyWithAssumedAlignmentILi128EEEEEEvvEEEEvNT_6ParamsE) ;  /* 0xffffff6002147950 */ /* 0x000fea0003c3ffff */
        .weak           $__internal_2_$__cuda_sm10x_tcgen05_guardrail_trap_unallocated_columns_being_dealloced
        .type           $__internal_2_$__cuda_sm10x_tcgen05_guardrail_trap_unallocated_columns_being_dealloced,@function
        .size           $__internal_2_$__cuda_sm10x_tcgen05_guardrail_trap_unallocated_columns_being_dealloced,(.L_x_186 - $__internal_2_$__cuda_sm10x_tcgen05_guardrail_trap_unallocated_columns_being_dealloced)
$__internal_2_$__cuda_sm10x_tcgen05_guardrail_trap_unallocated_columns_being_dealloced:
[----:B------:R-:W-:Y:S05]  /*9fb0*/  BPT.TRAP 0x1 ;  /* 0x000000040000795c */ /* 0x000fea0000300000 */
[----:B------:R-:W-:-:S04]  /*9fc0*/  HFMA2 R3, -RZ, RZ, 0, 0 ;  /* 0x00000000ff037431 */ /* 0x000fc800000001ff */
[----:B------:R-:W-:Y:S05]  /*9fd0*/  RET.REL.NODEC R2 `(_ZN7cutlass13device_kernelINS_4conv6kernel13ConvUniversalINS1_16ConvProblemShapeILNS1_8OperatorE2ELi3EEENS1_10collective14CollectiveConvINS1_47MainloopSm100TmaUmmaWarpSpecializedImplicitGemmILS5_2ELi8ELi3ELi1ELi2EN4cute5tupleIJNSA_1CILi2EEENSC_ILi1EEESE_EEEEENSB_IJNSC_ILi64EEENSB_IJNSC_ILi128EEEEEENSB_IJSH_EEEEEENS_10bfloat16_tESM_NSA_8TiledMMAINSA_8MMA_AtomIJNSA_20SM100_MMA_F16BF16_SSISM_SM_fLi64ELi128ELNSA_4UMMA5MajorE1ELSR_1ELNSQ_7ScaleInE0ELSS_0EEEEEENSA_6LayoutINSB_IJSE_SE_SE_EEENSB_IJNSC_ILi0EEESX_SX_EEEEENSB_IJNSA_10UnderscoreES10_S10_EEEEENS7_6detail27Sm100ImplicitGemmTileTraitsINSA_13SM90_TMA_LOADENSA_14ComposedLayoutINSA_7SwizzleILi3ELi4ELi3EEENSA_18smem_ptr_flag_bitsILi16EEENSV_INSB_IJSH_NSC_ILi8EEEEEENSB_IJSE_SH_EEEEEEEvEENS14_INSA_30SM90_TMA_LOAD_IM2COL_MULTICASTES1F_vEEEENS_8epilogue10collective18CollectiveEpilogueINS1K_23Sm100TmaWarpSpecializedILi4ELi2ELi16ELb1ELb0EEEJSL_NSB_IJNSV_ISH_SE_EENSV_INSC_ILi32EEESE_EEEEESM_NSB_IJlNSB_IJSE_lllEEESX_EEESM_S1U_NS1K_6fusion15FusionCallbacksIS1O_NS1V_17LinearCombinationISM_fSM_fLNS_15FloatRoundStyleE2EEESL_S1S_JEEENSA_5SM1004TMEM4LOAD26SM100_TMEM_LOAD_16dp256b4xES15_NS16_INS17_ILi2ELi4ELi3EEES1A_NSV_INSB_IJS1B_S1Q_EEENSB_IJS1Q_SE_EEEEEEENSA_17SM75_U32x4_LDSM_NENSA_14SM90_TMA_STOREES29_NSA_17SM90_U32x4_STSM_NENSA_39AutoVectorizingCopyWithAssumedAlignmentILi128EEEEEEvvEEEEvNT_6ParamsE) ;  /* 0xffffff6002087950 */ /* 0x000fea0003c3ffff */
.L_x_185:
[----:B------:R-:W-:-:S00]  /*9fe0*/  BRA `(.L_x_185) ;  /* 0xfffffffc00fc7947 */ /* 0x000fc0000383ffff */
[----:B------:R-:W-:-:S00]  /*9ff0*/  NOP ;  /* 0x0000000000007918 */ /* 0x000fc00000000000 */
        /* <DEDUP_REMOVED lines=8> */
.L_x_186:


//--------------------- .nv.global.init           --------------------------
	.section	.nv.global.init,"aw",@progbits
.nv.global.init:
	.type		$str$29,@object
	.size		$str$29,($str$30 - $str$29)
$str$29:
        /*0000*/ 	.byte	0x28, 0x61, 0x64, 0x64, 0x72, 0x65, 0x73, 0x73, 0x20, 0x26, 0x20, 0x6d, 0x61, 0x73, 0x6b, 0x29
        /*0010*/ 	.byte	0x20, 0x3d, 0x3d, 0x20, 0x30, 0x00
	.type		$str$30,@object
	.size		$str$30,($str$28 - $str$30)
$str$30:
        /*0016*/ 	.byte	0x2f, 0x74, 0x6d, 0x70, 0x2f, 0x63, 0x75, 0x74, 0x6c, 0x61, 0x73, 0x73, 0x5f, 0x73, 0x77, 0x65
        /*0026*/ 	.byte	0x65, 0x70, 0x5f, 0x73, 0x72, 0x63, 0x2f, 0x69, 0x6e, 0x63, 0x6c, 0x75, 0x64, 0x65, 0x2f, 0x63
        /*0036*/ 	.byte	0x75, 0x74, 0x65, 0x2f, 0x70, 0x6f, 0x69, 0x6e, 0x74, 0x65, 0x72, 0x5f, 0x66, 0x6c, 0x61, 0x67
        /*0046*/ 	.byte	0x67, 0x65, 0x64, 0x2e, 0x68, 0x70, 0x70, 0x00
	.type		$str$28,@object
	.size		$str$28,($str$27 - $str$28)
$str$28:
        /*004e*/ 	.byte	0x2f, 0x74, 0x6d, 0x70, 0x2f, 0x63, 0x75, 0x74, 0x6c, 0x61, 0x73, 0x73, 0x5f, 0x73, 0x77, 0x65
        /*005e*/ 	.byte	0x65, 0x70, 0x5f, 0x73, 0x72, 0x63, 0x2f, 0x69, 0x6e, 0x63, 0x6c, 0x75, 0x64, 0x65, 0x2f, 0x63
        /*006e*/ 	.byte	0x75, 0x74, 0x65, 0x2f, 0x61, 0x74, 0x6f, 0x6d, 0x2f, 0x63, 0x6f, 0x70, 0x79, 0x5f, 0x74, 0x72
        /*007e*/ 	.byte	0x61, 0x69, 0x74, 0x73, 0x5f, 0x73, 0x6d, 0x31, 0x30, 0x30, 0x2e, 0x68, 0x70, 0x70, 0x00
	.type		$str$27,@object
	.size		$str$27,(__unnamed_1 - $str$27)
$str$27:
        /*008d*/ 	.byte	0x28, 0x28, 0x75, 0x69, 0x6e, 0x74, 0x33, 0x32, 0x5f, 0x74, 0x28, 0x74, 0x68, 0x72, 0x65, 0x61
        /*009d*/ 	.byte	0x64, 0x49, 0x64, 0x78, 0x2e, 0x78, 0x29, 0x20, 0x2f, 0x20, 0x33, 0x32, 0x29, 0x20, 0x25, 0x20
        /*00ad*/ 	.byte	0x34, 0x29, 0x20, 0x3d, 0x3d, 0x20, 0x28, 0x28, 0x28, 0x74, 0x6d, 0x65, 0x6d, 0x5f, 0x61, 0x64
        /*00bd*/ 	.byte	0x64, 0x72, 0x20, 0x3e, 0x3e, 0x20, 0x31, 0x36, 0x29, 0x20, 0x2f, 0x20, 0x33, 0x32, 0x29, 0x20
        /*00cd*/ 	.byte	0x25, 0x20, 0x34, 0x29, 0x00
	.type		__unnamed_1,@object
	.size		__unnamed_1,(__unnamed_2 - __unnamed_1)
__unnamed_1:
        /*00d2*/ 	.byte	0x61, 0x75, 0x74, 0x6f, 0x20, 0x63, 0x75, 0x74, 0x65, 0x3a, 0x3a, 0x61, 0x73, 0x5f, 0x70, 0x6f
        /* <DEDUP_REMOVED lines=24> */
        /*0262*/ 	.byte	0x30, 0x34, 0x38, 0x3e, 0x3e, 0x3e, 0x3e, 0x5d, 0x00
	.type		__unnamed_2,@object
	.size		__unnamed_2,(.L_2 - __unnamed_2)
__unnamed_2:
        /* <DEDUP_REMOVED lines=45> */
        /*053b*/ 	.byte	0x3e, 0x3e, 0x3e, 0x5d, 0x00
.L_2:


//--------------------- .nv.shared._ZN7cutlass13device_kernelINS_4conv6kernel13ConvUniversalINS1_16ConvProblemShapeILNS1_8OperatorE2ELi3EEENS1_10collective14CollectiveConvINS1_47MainloopSm100TmaUmmaWarpSpecializedImplicitGemmILS5_2ELi8ELi3ELi1ELi2EN4cute5tupleIJNSA_1CILi2EEENSC_ILi1EEESE_EEEEENSB_IJNSC_ILi64EEENSB_IJNSC_ILi128EEEEEENSB_IJSH_EEEEEENS_10bfloat16_tESM_NSA_8TiledMMAINSA_8MMA_AtomIJNSA_20SM100_MMA_F16BF16_SSISM_SM_fLi64ELi128ELNSA_4UMMA5MajorE1ELSR_1ELNSQ_7ScaleInE0ELSS_0EEEEEENSA_6LayoutINSB_IJSE_SE_SE_EEENSB_IJNSC_ILi0EEESX_SX_EEEEENSB_IJNSA_10UnderscoreES10_S10_EEEEENS7_6detail27Sm100ImplicitGemmTileTraitsINSA_13SM90_TMA_LOADENSA_14ComposedLayoutINSA_7SwizzleILi3ELi4ELi3EEENSA_18smem_ptr_flag_bitsILi16EEENSV_INSB_IJSH_NSC_ILi8EEEEEENSB_IJSE_SH_EEEEEEEvEENS14_INSA_30SM90_TMA_LOAD_IM2COL_MULTICASTES1F_vEEEENS_8epilogue10collective18CollectiveEpilogueINS1K_23Sm100TmaWarpSpecializedILi4ELi2ELi16ELb1ELb0EEEJSL_NSB_IJNSV_ISH_SE_EENSV_INSC_ILi32EEESE_EEEEESM_NSB_IJlNSB_IJSE_lllEEESX_EEESM_S1U_NS1K_6fusion15FusionCallbacksIS1O_NS1V_17LinearCombinationISM_fSM_fLNS_15FloatRoundStyleE2EEESL_S1S_JEEENSA_5SM1004TMEM4LOAD26SM100_TMEM_LOAD_16dp256b4xES15_NS16_INS17_ILi2ELi4ELi3EEES1A_NSV_INSB_IJS1B_S1Q_EEENSB_IJS1Q_SE_EEEEEEENSA_17SM75_U32x4_LDSM_NENSA_14SM90_TMA_STOREES29_NSA_17SM90_U32x4_STSM_NENSA_39AutoVectorizingCopyWithAssumedAlignmentILi128EEEEEEvvEEEEvNT_6ParamsE --------------------------
	.section	.nv.shared._ZN7cutlass13device_kernelINS_4conv6kernel13ConvUniversalINS1_16ConvProblemShapeILNS1_8OperatorE2ELi3EEENS1_10collective14CollectiveConvINS1_47MainloopSm100TmaUmmaWarpSpecializedImplicitGemmILS5_2ELi8ELi3ELi1ELi2EN4cute5tupleIJNSA_1CILi2EEENSC_ILi1EEESE_EEEEENSB_IJNSC_ILi64EEENSB_IJNSC_ILi128EEEEEENSB_IJSH_EEEEEENS_10bfloat16_tESM_NSA_8TiledMMAINSA_8MMA_AtomIJNSA_20SM100_MMA_F16BF16_SSISM_SM_fLi64ELi128ELNSA_4UMMA5MajorE1ELSR_1ELNSQ_7ScaleInE0ELSS_0EEEEEENSA_6LayoutINSB_IJSE_SE_SE_EEENSB_IJNSC_ILi0EEESX_SX_EEEEENSB_IJNSA_10UnderscoreES10_S10_EEEEENS7_6detail27Sm100ImplicitGemmTileTraitsINSA_13SM90_TMA_LOADENSA_14ComposedLayoutINSA_7SwizzleILi3ELi4ELi3EEENSA_18smem_ptr_flag_bitsILi16EEENSV_INSB_IJSH_NSC_ILi8EEEEEENSB_IJSE_SH_EEEEEEEvEENS14_INSA_30SM90_TMA_LOAD_IM2COL_MULTICASTES1F_vEEEENS_8epilogue10collective18CollectiveEpilogueINS1K_23Sm100TmaWarpSpecializedILi4ELi2ELi16ELb1ELb0EEEJSL_NSB_IJNSV_ISH_SE_EENSV_INSC_ILi32EEESE_EEEEESM_NSB_IJlNSB_IJSE_lllEEESX_EEESM_S1U_NS1K_6fusion15FusionCallbacksIS1O_NS1V_17LinearCombinationISM_fSM_fLNS_15FloatRoundStyleE2EEESL_S1S_JEEENSA_5SM1004TMEM4LOAD26SM100_TMEM_LOAD_16dp256b4xES15_NS16_INS17_ILi2ELi4ELi3EEES1A_NSV_INSB_IJS1B_S1Q_EEENSB_IJS1Q_SE_EEEEEEENSA_17SM75_U32x4_LDSM_NENSA_14SM90_TMA_STOREES29_NSA_17SM90_U32x4_STSM_NENSA_39AutoVectorizingCopyWithAssumedAlignmentILi128EEEEEEvvEEEEvNT_6ParamsE,"aw",@nobits
	.sectionflags	@""
	.align	16
	.zero		1024


//--------------------- .nv.shared.reserved.0     --------------------------
	.section	.nv.shared.reserved.0,"aw",@nobits
	.weak		__nv_reservedSMEM_offset_0_alias
	.size		__nv_reservedSMEM_offset_0_alias, 0, 64
	.other		__nv_reservedSMEM_offset_0_alias,@"STO_CUDA_RESERVED_SHARED STV_DEFAULT"
__nv_reservedSMEM_offset_0_alias:
	.zero		0
.nv.shared.reserved.0:
	.zero		64
	.weak		__nv_reservedSMEM_tcgen05_partition
	.type		__nv_reservedSMEM_tcgen05_partition,@object
	.size		__nv_reservedSMEM_tcgen05_partition,(.L_0 - __nv_reservedSMEM_tcgen05_partition)
__nv_reservedSMEM_tcgen05_partition:
	.zero		32
.L_0:


//--------------------- .nv.global                --------------------------
	.section	.nv.global,"aw",@nobits
.nv.global:
	.type		_ZN39_INTERNAL_2cd26cee_4_k_cu_c9107703_50084cute1_E,@object
	.size		_ZN39_INTERNAL_2cd26cee_4_k_cu_c9107703_50084cute1_E,(_ZN39_INTERNAL_2cd26cee_4_k_cu_c9107703_50084cuda3std3__45__cpo6cbeginE - _ZN39_INTERNAL_2cd26cee_4_k_cu_c9107703_50084cute1_E)
_ZN39_INTERNAL_2cd26cee_4_k_cu_c9107703_50084cute1_E:
	.zero		1
	.type		_ZN39_INTERNAL_2cd26cee_4_k_cu_c9107703_50084cuda3std3__45__cpo6cbeginE,@object
	.size		_ZN39_INTERNAL_2cd26cee_4_k_cu_c9107703_50084cuda3std3__45__cpo6cbeginE,(_ZN39_INTERNAL_2cd26cee_4_k_cu_c9107703_50084cuda3std3__48in_placeE - _ZN39_INTERNAL_2cd26cee_4_k_cu_c9107703_50084cuda3std3__45__cpo6cbeginE)
_ZN39_INTERNAL_2cd26cee_4_k_cu_c9107703_50084cuda3std3__45__cpo6cbeginE:
	.zero		1
	.type		_ZN39_INTERNAL_2cd26cee_4_k_cu_c9107703_50084cuda3std3__48in_placeE,@object
	.size		_ZN39_INTERNAL_2cd26cee_4_k_cu_c9107703_50084cuda3std3__48in_placeE,(_ZN39_INTERNAL_2cd26cee_4_k_cu_c9107703_50084cuda3std6ranges3__45__cpo9iter_moveE - _ZN39_INTERNAL_2cd26cee_4_k_cu_c9107703_50084cuda3std3__48in_placeE)
_ZN39_INTERNAL_2cd26cee_4_k_cu_c9107703_50084cuda3std3__48in_placeE:
	.zero		1
	.type		_ZN39_INTERNAL_2cd26cee_4_k_cu_c9107703_50084cuda3std6ranges3__45__cpo9iter_moveE,@object
	.size		_ZN39_INTERNAL_2cd26cee_4_k_cu_c9107703_50084cuda3std6ranges3__45__cpo9iter_moveE,(_ZN39_INTERNAL_2cd26cee_4_k_cu_c9107703_50084cuda3std3__45__cpo5beginE - _ZN39_INTERNAL_2cd26cee_4_k_cu_c9107703_50084cuda3std6ranges3__45__cpo9iter_moveE)
_ZN39_INTERNAL_2cd26cee_4_k_cu_c9107703_50084cuda3std6ranges3__45__cpo9iter_moveE:
	.zero		1
	.type		_ZN39_INTERNAL_2cd26cee_4_k_cu_c9107703_50084cuda3std3__45__cpo5beginE,@object
	.size		_ZN39_INTERNAL_2cd26cee_4_k_cu_c9107703_50084cuda3std3__45__cpo5beginE,(_ZN39_INTERNAL_2cd26cee_4_k_cu_c9107703_50084cuda3std3__441_GLOBAL__N__2cd26cee_4_k_cu_c9107703_50086ignoreE - _ZN39_INTERNAL_2cd26cee_4_k_cu_c9107703_50084cuda3std3__45__cpo5beginE)
_ZN39_INTERNAL_2cd26cee_4_k_cu_c9107703_50084cuda3std3__45__cpo5beginE:
	.zero		1
	.type		_ZN39_INTERNAL_2cd26cee_4_k_cu_c9107703_50084cuda3std3__441_GLOBAL__N__2cd26cee_4_k_cu_c9107703_50086ignoreE,@object
	.size		_ZN39_INTERNAL_2cd26cee_4_k_cu_c9107703_50084cuda3std3__441_GLOBAL__N__2cd26cee_4_k_cu_c9107703_50086ignoreE,(_ZN39_INTERNAL_2cd26cee_4_k_cu_c9107703_50084cute7productE - _ZN39_INTERNAL_2cd26cee_4_k_cu_c9107703_50084cuda3std3__441_GLOBAL__N__2cd26cee_4_k_cu_c9107703_50086ignoreE)
_ZN39_INTERNAL_2cd26cee_4_k_cu_c9107703_50084cuda3std3__441_GLOBAL__N__2cd26cee_4_k_cu_c9107703_50086ignoreE:
	.zero		1
	.type		_ZN39_INTERNAL_2cd26cee_4_k_cu_c9107703_50084cute7productE,@object
	.size		_ZN39_INTERNAL_2cd26cee_4_k_cu_c9107703_50084cute7productE,(_ZN39_INTERNAL_2cd26cee_4_k_cu_c9107703_50084cuda3std3__45__cpo3endE - _ZN39_INTERNAL_2cd26cee_4_k_cu_c9107703_50084cute7productE)
_ZN39_INTERNAL_2cd26cee_4_k_cu_c9107703_50084cute7productE:
	.zero		1
	.type		_ZN39_INTERNAL_2cd26cee_4_k_cu_c9107703_50084cuda3std3__45__cpo3endE,@object
	.size		_ZN39_INTERNAL_2cd26cee_4_k_cu_c9107703_50084cuda3std3__45__cpo3endE,(_ZN39_INTERNAL_2cd26cee_4_k_cu_c9107703_50084cuda3std3__419piecewise_constructE - _ZN39_INTERNAL_2cd26cee_4_k_cu_c9107703_50084cuda3std3__45__cpo3endE)
_ZN39_INTERNAL_2cd26cee_4_k_cu_c9107703_50084cuda3std3__45__cpo3endE:
	.zero		1
	.type		_ZN39_INTERNAL_2cd26cee_4_k_cu_c9107703_50084cuda3std3__419piecewise_constructE,@object
	.size		_ZN39_INTERNAL_2cd26cee_4_k_cu_c9107703_50084cuda3std3__419piecewise_constructE,(_ZN39_INTERNAL_2cd26cee_4_k_cu_c9107703_50084cuda3std3__45__cpo4cendE - _ZN39_INTERNAL_2cd26cee_4_k_cu_c9107703_50084cuda3std3__419piecewise_constructE)
_ZN39_INTERNAL_2cd26cee_4_k_cu_c9107703_50084cuda3std3__419piecewise_constructE:
	.zero		1
	.type		_ZN39_INTERNAL_2cd26cee_4_k_cu_c9107703_50084cuda3std3__45__cpo4cendE,@object
	.size		_ZN39_INTERNAL_2cd26cee_4_k_cu_c9107703_50084cuda3std3__45__cpo4cendE,(_ZN39_INTERNAL_2cd26cee_4_k_cu_c9107703_50084cuda3std6ranges3__45__cpo4swapE - _ZN39_INTERNAL_2cd26cee_4_k_cu_c9107703_50084cuda3std3__45__cpo4cendE)
_ZN39_INTERNAL_2cd26cee_4_k_cu_c9107703_50084cuda3std3__45__cpo4cendE:
	.zero		1
	.type		_ZN39_INTERNAL_2cd26cee_4_k_cu_c9107703_50084cuda3std6ranges3__45__cpo4swapE,@object
	.size		_ZN39_INTERNAL_2cd26cee_4_k_cu_c9107703_50084cuda3std6ranges3__45__cpo4swapE,(.L_10 - _ZN39_INTERNAL_2cd26cee_4_k_cu_c9107703_50084cuda3std6ranges3__45__cpo4swapE)
_ZN39_INTERNAL_2cd26cee_4_k_cu_c9107703_50084cuda3std6ranges3__45__cpo4swapE:
	.zero		1
.L_10:


//--------------------- .nv.constant0._ZN7cutlass13device_kernelINS_4conv6kernel13ConvUniversalINS1_16ConvProblemShapeILNS1_8OperatorE2ELi3EEENS1_10collective14CollectiveConvINS1_47MainloopSm100TmaUmmaWarpSpecializedImplicitGemmILS5_2ELi8ELi3ELi1ELi2EN4cute5tupleIJNSA_1CILi2EEENSC_ILi1EEESE_EEEEENSB_IJNSC_ILi64EEENSB_IJNSC_ILi128EEEEEENSB_IJSH_EEEEEENS_10bfloat16_tESM_NSA_8TiledMMAINSA_8MMA_AtomIJNSA_20SM100_MMA_F16BF16_SSISM_SM_fLi64ELi128ELNSA_4UMMA5MajorE1ELSR_1ELNSQ_7ScaleInE0ELSS_0EEEEEENSA_6LayoutINSB_IJSE_SE_SE_EEENSB_IJNSC_ILi0EEESX_SX_EEEEENSB_IJNSA_10UnderscoreES10_S10_EEEEENS7_6detail27Sm100ImplicitGemmTileTraitsINSA_13SM90_TMA_LOADENSA_14ComposedLayoutINSA_7SwizzleILi3ELi4ELi3EEENSA_18smem_ptr_flag_bitsILi16EEENSV_INSB_IJSH_NSC_ILi8EEEEEENSB_IJSE_SH_EEEEEEEvEENS14_INSA_30SM90_TMA_LOAD_IM2COL_MULTICASTES1F_vEEEENS_8epilogue10collective18CollectiveEpilogueINS1K_23Sm100TmaWarpSpecializedILi4ELi2ELi16ELb1ELb0EEEJSL_NSB_IJNSV_ISH_SE_EENSV_INSC_ILi32EEESE_EEEEESM_NSB_IJlNSB_IJSE_lllEEESX_EEESM_S1U_NS1K_6fusion15FusionCallbacksIS1O_NS1V_17LinearCombinationISM_fSM_fLNS_15FloatRoundStyleE2EEESL_S1S_JEEENSA_5SM1004TMEM4LOAD26SM100_TMEM_LOAD_16dp256b4xES15_NS16_INS17_ILi2ELi4ELi3EEES1A_NSV_INSB_IJS1B_S1Q_EEENSB_IJS1Q_SE_EEEEEEENSA_17SM75_U32x4_LDSM_NENSA_14SM90_TMA_STOREES29_NSA_17SM90_U32x4_STSM_NENSA_39AutoVectorizingCopyWithAssumedAlignmentILi128EEEEEEvvEEEEvNT_6ParamsE --------------------------
	.section	.nv.constant0._ZN7cutlass13device_kernelINS_4conv6kernel13ConvUniversalINS1_16ConvProblemShapeILNS1_8OperatorE2ELi3EEENS1_10collective14CollectiveConvINS1_47MainloopSm100TmaUmmaWarpSpecializedImplicitGemmILS5_2ELi8ELi3ELi1ELi2EN4cute5tupleIJNSA_1CILi2EEENSC_ILi1EEESE_EEEEENSB_IJNSC_ILi64EEENSB_IJNSC_ILi128EEEEEENSB_IJSH_EEEEEENS_10bfloat16_tESM_NSA_8TiledMMAINSA_8MMA_AtomIJNSA_20SM100_MMA_F16BF16_SSISM_SM_fLi64ELi128ELNSA_4UMMA5MajorE1ELSR_1ELNSQ_7ScaleInE0ELSS_0EEEEEENSA_6LayoutINSB_IJSE_SE_SE_EEENSB_IJNSC_ILi0EEESX_SX_EEEEENSB_IJNSA_10UnderscoreES10_S10_EEEEENS7_6detail27Sm100ImplicitGemmTileTraitsINSA_13SM90_TMA_LOADENSA_14ComposedLayoutINSA_7SwizzleILi3ELi4ELi3EEENSA_18smem_ptr_flag_bitsILi16EEENSV_INSB_IJSH_NSC_ILi8EEEEEENSB_IJSE_SH_EEEEEEEvEENS14_INSA_30SM90_TMA_LOAD_IM2COL_MULTICASTES1F_vEEEENS_8epilogue10collective18CollectiveEpilogueINS1K_23Sm100TmaWarpSpecializedILi4ELi2ELi16ELb1ELb0EEEJSL_NSB_IJNSV_ISH_SE_EENSV_INSC_ILi32EEESE_EEEEESM_NSB_IJlNSB_IJSE_lllEEESX_EEESM_S1U_NS1K_6fusion15FusionCallbacksIS1O_NS1V_17LinearCombinationISM_fSM_fLNS_15FloatRoundStyleE2EEESL_S1S_JEEENSA_5SM1004TMEM4LOAD26SM100_TMEM_LOAD_16dp256b4xES15_NS16_INS17_ILi2ELi4ELi3EEES1A_NSV_INSB_IJS1B_S1Q_EEENSB_IJS1Q_SE_EEEEEEENSA_17SM75_U32x4_LDSM_NENSA_14SM90_TMA_STOREES29_NSA_17SM90_U32x4_STSM_NENSA_39AutoVectorizingCopyWithAssumedAlignmentILi128EEEEEEvvEEEEvNT_6ParamsE,"a",@progbits
	.sectionflags	@""
	.align	4
.nv.constant0._ZN7cutlass13device_kernelINS_4conv6kernel13ConvUniversalINS1_16ConvProblemShapeILNS1_8OperatorE2ELi3EEENS1_10collective14CollectiveConvINS1_47MainloopSm100TmaUmmaWarpSpecializedImplicitGemmILS5_2ELi8ELi3ELi1ELi2EN4cute5tupleIJNSA_1CILi2EEENSC_ILi1EEESE_EEEEENSB_IJNSC_ILi64EEENSB_IJNSC_ILi128EEEEEENSB_IJSH_EEEEEENS_10bfloat16_tESM_NSA_8TiledMMAINSA_8MMA_AtomIJNSA_20SM100_MMA_F16BF16_SSISM_SM_fLi64ELi128ELNSA_4UMMA5MajorE1ELSR_1ELNSQ_7ScaleInE0ELSS_0EEEEEENSA_6LayoutINSB_IJSE_SE_SE_EEENSB_IJNSC_ILi0EEESX_SX_EEEEENSB_IJNSA_10UnderscoreES10_S10_EEEEENS7_6detail27Sm100ImplicitGemmTileTraitsINSA_13SM90_TMA_LOADENSA_14ComposedLayoutINSA_7SwizzleILi3ELi4ELi3EEENSA_18smem_ptr_flag_bitsILi16EEENSV_INSB_IJSH_NSC_ILi8EEEEEENSB_IJSE_SH_EEEEEEEvEENS14_INSA_30SM90_TMA_LOAD_IM2COL_MULTICASTES1F_vEEEENS_8epilogue10collective18CollectiveEpilogueINS1K_23Sm100TmaWarpSpecializedILi4ELi2ELi16ELb1ELb0EEEJSL_NSB_IJNSV_ISH_SE_EENSV_INSC_ILi32EEESE_EEEEESM_NSB_IJlNSB_IJSE_lllEEESX_EEESM_S1U_NS1K_6fusion15FusionCallbacksIS1O_NS1V_17LinearCombinationISM_fSM_fLNS_15FloatRoundStyleE2EEESL_S1S_JEEENSA_5SM1004TMEM4LOAD26SM100_TMEM_LOAD_16dp256b4xES15_NS16_INS17_ILi2ELi4ELi3EEES1A_NSV_INSB_IJS1B_S1Q_EEENSB_IJS1Q_SE_EEEEEEENSA_17SM75_U32x4_LDSM_NENSA_14SM90_TMA_STOREES29_NSA_17SM90_U32x4_STSM_NENSA_39AutoVectorizingCopyWithAssumedAlignmentILi128EEEEEEvvEEEEvNT_6ParamsE:
	.zero		3200


//--------------------- SYMBOLS --------------------------

	.type		.nv.reservedSmem.offset0,@object
	.size		.nv.reservedSmem.offset0,0x4
	.type		.nv.reservedSmem.cap,@object
	.size		.nv.reservedSmem.cap,0x4
	.type		__assertfail,@function
